//
// Generated by NVIDIA NVVM Compiler
//
// Compiler Build ID: CL-36424714
// Cuda compilation tools, release 13.0, V13.0.88
// Based on NVVM 20.0.0
//

.version 9.0
.target sm_100
.address_size 64

	// .globl	_Z12scale_kernelPfS_S_iiS_
.extern .shared .align 16 .b8 shared_data[];

.visible .entry _Z12scale_kernelPfS_S_iiS_(
	.param .u64 .ptr .align 1 _Z12scale_kernelPfS_S_iiS__param_0,
	.param .u64 .ptr .align 1 _Z12scale_kernelPfS_S_iiS__param_1,
	.param .u64 .ptr .align 1 _Z12scale_kernelPfS_S_iiS__param_2,
	.param .u32 _Z12scale_kernelPfS_S_iiS__param_3,
	.param .u32 _Z12scale_kernelPfS_S_iiS__param_4,
	.param .u64 .ptr .align 1 _Z12scale_kernelPfS_S_iiS__param_5
)
{
	.reg .b32 	%r<9>;
	.reg .b32 	%f<6>;
	.reg .b64 	%rd<16>;

	ld.param.u64 	%rd1, [_Z12scale_kernelPfS_S_iiS__param_0];
	ld.param.u64 	%rd2, [_Z12scale_kernelPfS_S_iiS__param_1];
	ld.param.u64 	%rd3, [_Z12scale_kernelPfS_S_iiS__param_2];
	ld.param.u32 	%r1, [_Z12scale_kernelPfS_S_iiS__param_3];
	ld.param.u64 	%rd4, [_Z12scale_kernelPfS_S_iiS__param_5];
	cvta.to.global.u64 	%rd5, %rd2;
	cvta.to.global.u64 	%rd6, %rd3;
	cvta.to.global.u64 	%rd7, %rd4;
	cvta.to.global.u64 	%rd8, %rd1;
	mov.u32 	%r2, %ctaid.x;
	mov.u32 	%r3, %ntid.x;
	mov.u32 	%r4, %tid.x;
	mad.lo.s32 	%r5, %r2, %r3, %r4;
	div.s32 	%r6, %r5, %r1;
	mul.lo.s32 	%r7, %r6, %r1;
	sub.s32 	%r8, %r5, %r7;
	mul.wide.s32 	%rd9, %r5, 4;
	add.s64 	%rd10, %rd8, %rd9;
	ld.global.f32 	%f1, [%rd10];
	mul.wide.s32 	%rd11, %r6, 4;
	add.s64 	%rd12, %rd7, %rd11;
	ld.global.f32 	%f2, [%rd12];
	div.rn.f32 	%f3, %f1, %f2;
	mul.wide.s32 	%rd13, %r8, 4;
	add.s64 	%rd14, %rd6, %rd13;
	ld.global.f32 	%f4, [%rd14];
	mul.f32 	%f5, %f3, %f4;
	add.s64 	%rd15, %rd5, %rd9;
	st.global.f32 	[%rd15], %f5;
	ret;

}
	// .globl	_Z16reduction_add_smPfS_S_
.visible .entry _Z16reduction_add_smPfS_S_(
	.param .u64 .ptr .align 1 _Z16reduction_add_smPfS_S__param_0,
	.param .u64 .ptr .align 1 _Z16reduction_add_smPfS_S__param_1,
	.param .u64 .ptr .align 1 _Z16reduction_add_smPfS_S__param_2
)
{
	.reg .pred 	%p<10>;
	.reg .b32 	%r<47>;
	.reg .b32 	%f<84>;
	.reg .b64 	%rd<9>;

	ld.param.u64 	%rd2, [_Z16reduction_add_smPfS_S__param_0];
	ld.param.u64 	%rd1, [_Z16reduction_add_smPfS_S__param_2];
	cvta.to.global.u64 	%rd3, %rd2;
	mov.u32 	%r1, %ctaid.x;
	mov.u32 	%r2, %ntid.x;
	mov.u32 	%r23, %tid.x;
	mad.lo.s32 	%r24, %r1, %r2, %r23;
	mul.wide.s32 	%rd4, %r24, 4;
	add.s64 	%rd5, %rd3, %rd4;
	ld.global.f32 	%f14, [%rd5];
	mul.f32 	%f15, %f14, %f14;
	shl.b32 	%r25, %r23, 2;
	mov.u32 	%r26, shared_data;
	add.s32 	%r27, %r26, %r25;
	st.shared.f32 	[%r27], %f15;
	bar.sync 	0;
	setp.ne.s32 	%p1, %r23, 0;
	@%p1 bra 	$L__BB1_14;
	and.b32  	%r3, %r2, 15;
	setp.lt.u32 	%p2, %r2, 16;
	mov.f32 	%f83, 0f00000000;
	mov.b32 	%r43, 0;
	@%p2 bra 	$L__BB1_4;
	and.b32  	%r43, %r2, 2032;
	add.s32 	%r40, %r26, 32;
	and.b32  	%r31, %r2, -16;
	neg.s32 	%r41, %r31;
	mov.f32 	%f83, 0f00000000;
$L__BB1_3:
	.pragma "nounroll";
	ld.shared.v4.f32 	{%f19, %f20, %f21, %f22}, [%r40+-32];
	add.f32 	%f23, %f83, %f19;
	add.f32 	%f24, %f23, %f20;
	add.f32 	%f25, %f24, %f21;
	add.f32 	%f26, %f25, %f22;
	ld.shared.v4.f32 	{%f27, %f28, %f29, %f30}, [%r40+-16];
	add.f32 	%f31, %f26, %f27;
	add.f32 	%f32, %f31, %f28;
	add.f32 	%f33, %f32, %f29;
	add.f32 	%f34, %f33, %f30;
	ld.shared.v4.f32 	{%f35, %f36, %f37, %f38}, [%r40];
	add.f32 	%f39, %f34, %f35;
	add.f32 	%f40, %f39, %f36;
	add.f32 	%f41, %f40, %f37;
	add.f32 	%f42, %f41, %f38;
	ld.shared.v4.f32 	{%f43, %f44, %f45, %f46}, [%r40+16];
	add.f32 	%f47, %f42, %f43;
	add.f32 	%f48, %f47, %f44;
	add.f32 	%f49, %f48, %f45;
	add.f32 	%f83, %f49, %f46;
	add.s32 	%r41, %r41, 16;
	add.s32 	%r40, %r40, 64;
	setp.ne.s32 	%p3, %r41, 0;
	@%p3 bra 	$L__BB1_3;
$L__BB1_4:
	setp.eq.s32 	%p4, %r3, 0;
	@%p4 bra 	$L__BB1_13;
	and.b32  	%r11, %r2, 7;
	setp.lt.u32 	%p5, %r3, 8;
	@%p5 bra 	$L__BB1_7;
	shl.b32 	%r32, %r43, 2;
	add.s32 	%r34, %r26, %r32;
	ld.shared.f32 	%f51, [%r34];
	add.f32 	%f52, %f83, %f51;
	ld.shared.f32 	%f53, [%r34+4];
	add.f32 	%f54, %f52, %f53;
	ld.shared.f32 	%f55, [%r34+8];
	add.f32 	%f56, %f54, %f55;
	ld.shared.f32 	%f57, [%r34+12];
	add.f32 	%f58, %f56, %f57;
	ld.shared.f32 	%f59, [%r34+16];
	add.f32 	%f60, %f58, %f59;
	ld.shared.f32 	%f61, [%r34+20];
	add.f32 	%f62, %f60, %f61;
	ld.shared.f32 	%f63, [%r34+24];
	add.f32 	%f64, %f62, %f63;
	ld.shared.f32 	%f65, [%r34+28];
	add.f32 	%f83, %f64, %f65;
	add.s32 	%r43, %r43, 8;
$L__BB1_7:
	setp.eq.s32 	%p6, %r11, 0;
	@%p6 bra 	$L__BB1_13;
	and.b32  	%r14, %r2, 3;
	setp.lt.u32 	%p7, %r11, 4;
	@%p7 bra 	$L__BB1_10;
	shl.b32 	%r35, %r43, 2;
	add.s32 	%r37, %r26, %r35;
	ld.shared.f32 	%f67, [%r37];
	add.f32 	%f68, %f83, %f67;
	ld.shared.f32 	%f69, [%r37+4];
	add.f32 	%f70, %f68, %f69;
	ld.shared.f32 	%f71, [%r37+8];
	add.f32 	%f72, %f70, %f71;
	ld.shared.f32 	%f73, [%r37+12];
	add.f32 	%f83, %f72, %f73;
	add.s32 	%r43, %r43, 4;
$L__BB1_10:
	setp.eq.s32 	%p8, %r14, 0;
	@%p8 bra 	$L__BB1_13;
	shl.b32 	%r38, %r43, 2;
	add.s32 	%r46, %r26, %r38;
	neg.s32 	%r45, %r14;
$L__BB1_12:
	.pragma "nounroll";
	ld.shared.f32 	%f74, [%r46];
	add.f32 	%f83, %f83, %f74;
	add.s32 	%r46, %r46, 4;
	add.s32 	%r45, %r45, 1;
	setp.ne.s32 	%p9, %r45, 0;
	@%p9 bra 	$L__BB1_12;
$L__BB1_13:
	cvta.to.global.u64 	%rd6, %rd1;
	mul.wide.u32 	%rd7, %r1, 4;
	add.s64 	%rd8, %rd6, %rd7;
	st.global.f32 	[%rd8], %f83;
$L__BB1_14:
	ret;

}
	// .globl	_Z16reduction_add_gmPfS_iif
.visible .entry _Z16reduction_add_gmPfS_iif(
	.param .u64 .ptr .align 1 _Z16reduction_add_gmPfS_iif_param_0,
	.param .u64 .ptr .align 1 _Z16reduction_add_gmPfS_iif_param_1,
	.param .u32 _Z16reduction_add_gmPfS_iif_param_2,
	.param .u32 _Z16reduction_add_gmPfS_iif_param_3,
	.param .f32 _Z16reduction_add_gmPfS_iif_param_4
)
{
	.reg .pred 	%p<10>;
	.reg .b32 	%r<38>;
	.reg .b32 	%f<88>;
	.reg .b64 	%rd<16>;

	ld.param.u64 	%rd4, [_Z16reduction_add_gmPfS_iif_param_0];
	ld.param.u64 	%rd3, [_Z16reduction_add_gmPfS_iif_param_1];
	ld.param.u32 	%r23, [_Z16reduction_add_gmPfS_iif_param_2];
	ld.param.u32 	%r24, [_Z16reduction_add_gmPfS_iif_param_3];
	ld.param.f32 	%f14, [_Z16reduction_add_gmPfS_iif_param_4];
	cvta.to.global.u64 	%rd1, %rd4;
	mov.u32 	%r25, %ctaid.x;
	mov.u32 	%r26, %ntid.x;
	mov.u32 	%r27, %tid.x;
	mad.lo.s32 	%r1, %r25, %r26, %r27;
	setp.lt.s32 	%p1, %r23, 1;
	mov.f32 	%f87, 0f00000000;
	@%p1 bra 	$L__BB2_13;
	mul.lo.s32 	%r2, %r23, %r1;
	and.b32  	%r3, %r23, 15;
	setp.lt.u32 	%p2, %r23, 16;
	mov.f32 	%f87, 0f00000000;
	mov.b32 	%r34, 0;
	@%p2 bra 	$L__BB2_4;
	and.b32  	%r34, %r23, 2147483632;
	neg.s32 	%r32, %r34;
	add.s64 	%rd2, %rd1, 32;
	mov.f32 	%f87, 0f00000000;
	mov.u32 	%r31, %r2;
$L__BB2_3:
	.pragma "nounroll";
	mul.wide.s32 	%rd5, %r31, 4;
	add.s64 	%rd6, %rd2, %rd5;
	ld.global.f32 	%f19, [%rd6+-32];
	add.f32 	%f20, %f87, %f19;
	ld.global.f32 	%f21, [%rd6+-28];
	add.f32 	%f22, %f20, %f21;
	ld.global.f32 	%f23, [%rd6+-24];
	add.f32 	%f24, %f22, %f23;
	ld.global.f32 	%f25, [%rd6+-20];
	add.f32 	%f26, %f24, %f25;
	ld.global.f32 	%f27, [%rd6+-16];
	add.f32 	%f28, %f26, %f27;
	ld.global.f32 	%f29, [%rd6+-12];
	add.f32 	%f30, %f28, %f29;
	ld.global.f32 	%f31, [%rd6+-8];
	add.f32 	%f32, %f30, %f31;
	ld.global.f32 	%f33, [%rd6+-4];
	add.f32 	%f34, %f32, %f33;
	ld.global.f32 	%f35, [%rd6];
	add.f32 	%f36, %f34, %f35;
	ld.global.f32 	%f37, [%rd6+4];
	add.f32 	%f38, %f36, %f37;
	ld.global.f32 	%f39, [%rd6+8];
	add.f32 	%f40, %f38, %f39;
	ld.global.f32 	%f41, [%rd6+12];
	add.f32 	%f42, %f40, %f41;
	ld.global.f32 	%f43, [%rd6+16];
	add.f32 	%f44, %f42, %f43;
	ld.global.f32 	%f45, [%rd6+20];
	add.f32 	%f46, %f44, %f45;
	ld.global.f32 	%f47, [%rd6+24];
	add.f32 	%f48, %f46, %f47;
	ld.global.f32 	%f49, [%rd6+28];
	add.f32 	%f87, %f48, %f49;
	add.s32 	%r32, %r32, 16;
	add.s32 	%r31, %r31, 16;
	setp.ne.s32 	%p3, %r32, 0;
	@%p3 bra 	$L__BB2_3;
$L__BB2_4:
	setp.eq.s32 	%p4, %r3, 0;
	@%p4 bra 	$L__BB2_13;
	and.b32  	%r11, %r23, 7;
	setp.lt.u32 	%p5, %r3, 8;
	@%p5 bra 	$L__BB2_7;
	add.s32 	%r29, %r34, %r2;
	mul.wide.s32 	%rd7, %r29, 4;
	add.s64 	%rd8, %rd1, %rd7;
	ld.global.f32 	%f51, [%rd8];
	add.f32 	%f52, %f87, %f51;
	ld.global.f32 	%f53, [%rd8+4];
	add.f32 	%f54, %f52, %f53;
	ld.global.f32 	%f55, [%rd8+8];
	add.f32 	%f56, %f54, %f55;
	ld.global.f32 	%f57, [%rd8+12];
	add.f32 	%f58, %f56, %f57;
	ld.global.f32 	%f59, [%rd8+16];
	add.f32 	%f60, %f58, %f59;
	ld.global.f32 	%f61, [%rd8+20];
	add.f32 	%f62, %f60, %f61;
	ld.global.f32 	%f63, [%rd8+24];
	add.f32 	%f64, %f62, %f63;
	ld.global.f32 	%f65, [%rd8+28];
	add.f32 	%f87, %f64, %f65;
	add.s32 	%r34, %r34, 8;
$L__BB2_7:
	setp.eq.s32 	%p6, %r11, 0;
	@%p6 bra 	$L__BB2_13;
	and.b32  	%r14, %r23, 3;
	setp.lt.u32 	%p7, %r11, 4;
	@%p7 bra 	$L__BB2_10;
	add.s32 	%r30, %r34, %r2;
	mul.wide.s32 	%rd9, %r30, 4;
	add.s64 	%rd10, %rd1, %rd9;
	ld.global.f32 	%f67, [%rd10];
	add.f32 	%f68, %f87, %f67;
	ld.global.f32 	%f69, [%rd10+4];
	add.f32 	%f70, %f68, %f69;
	ld.global.f32 	%f71, [%rd10+8];
	add.f32 	%f72, %f70, %f71;
	ld.global.f32 	%f73, [%rd10+12];
	add.f32 	%f87, %f72, %f73;
	add.s32 	%r34, %r34, 4;
$L__BB2_10:
	setp.eq.s32 	%p8, %r14, 0;
	@%p8 bra 	$L__BB2_13;
	add.s32 	%r37, %r34, %r2;
	neg.s32 	%r36, %r14;
$L__BB2_12:
	.pragma "nounroll";
	mul.wide.s32 	%rd11, %r37, 4;
	add.s64 	%rd12, %rd1, %rd11;
	ld.global.f32 	%f74, [%rd12];
	add.f32 	%f87, %f87, %f74;
	add.s32 	%r37, %r37, 1;
	add.s32 	%r36, %r36, 1;
	setp.ne.s32 	%p9, %r36, 0;
	@%p9 bra 	$L__BB2_12;
$L__BB2_13:
	cvta.to.global.u64 	%rd13, %rd3;
	cvt.rn.f32.s32 	%f75, %r24;
	div.rn.f32 	%f76, %f87, %f75;
	add.f32 	%f77, %f14, %f76;
	sqrt.rn.f32 	%f78, %f77;
	mul.wide.s32 	%rd14, %r1, 4;
	add.s64 	%rd15, %rd13, %rd14;
	st.global.f32 	[%rd15], %f78;
	ret;

}


// ===== COMPILED SASS (sm_100) =====

	.target	sm_100

	.elftype	@"ET_EXEC"


//--------------------- .note.nv.tkinfo           --------------------------
	.section	.note.nv.tkinfo,"",@"SHT_NOTE"
	.sectionflags	@"SHF_NOTE_NV_TKINFO"
	.tkinfo
        /*0018*/ 	.word	0x00000002
        /*0030*/ 	.string	""
        /*0030*/ 	.string	"ptxas"
        /*0030*/ 	.string	"Cuda compilation tools, release 13.0, V13.0.88"
        /*0030*/ 	.string	"Build cuda_13.0.r13.0/compiler.36424714_0"
        /*0030*/ 	.string	"-arch sm_100 -m 64 "



//--------------------- .note.nv.cuinfo           --------------------------
	.section	.note.nv.cuinfo,"",@"SHT_NOTE"
	.sectionflags	@"SHF_NOTE_NV_CUINFO"
        /*0018*/ 	.short	0x0002
        /*001a*/ 	.short	0x0064
        /*001c*/ 	.short	0x0082
	.zero		2


//--------------------- .nv.info                  --------------------------
	.section	.nv.info,"",@"SHT_CUDA_INFO"
	.align	4


	//----- nvinfo : EIATTR_REGCOUNT
	.align		4
        /*0000*/ 	.byte	0x04, 0x2f
        /*0002*/ 	.short	(.L_1 - .L_0)
	.align		4
.L_0:
        /*0004*/ 	.word	index@(_Z12scale_kernelPfS_S_iiS_)
        /*0008*/ 	.word	0x00000012


	//----- nvinfo : EIATTR_FRAME_SIZE
	.align		4
.L_1:
        /*000c*/ 	.byte	0x04, 0x11
        /*000e*/ 	.short	(.L_3 - .L_2)
	.align		4
.L_2:
        /*0010*/ 	.word	index@($__internal_2_$__cuda_sm3x_div_rn_noftz_f32_slowpath)
        /*0014*/ 	.word	0x00000000


	//----- nvinfo : EIATTR_FRAME_SIZE
	.align		4
.L_3:
        /*0018*/ 	.byte	0x04, 0x11
        /*001a*/ 	.short	(.L_5 - .L_4)
	.align		4
.L_4:
        /*001c*/ 	.word	index@(_Z12scale_kernelPfS_S_iiS_)
        /*0020*/ 	.word	0x00000000


	//----- nvinfo : EIATTR_REGCOUNT
	.align		4
.L_5:
        /*0024*/ 	.byte	0x04, 0x2f
        /*0026*/ 	.short	(.L_7 - .L_6)
	.align		4
.L_6:
        /*0028*/ 	.word	index@(_Z16reduction_add_smPfS_S_)
        /*002c*/ 	.word	0x00000016


	//----- nvinfo : EIATTR_FRAME_SIZE
	.align		4
.L_7:
        /*0030*/ 	.byte	0x04, 0x11
        /*0032*/ 	.short	(.L_9 - .L_8)
	.align		4
.L_8:
        /*0034*/ 	.word	index@(_Z16reduction_add_smPfS_S_)
        /*0038*/ 	.word	0x00000000


	//----- nvinfo : EIATTR_REGCOUNT
	.align		4
.L_9:
        /*003c*/ 	.byte	0x04, 0x2f
        /*003e*/ 	.short	(.L_11 - .L_10)
	.align		4
.L_10:
        /*0040*/ 	.word	index@(_Z16reduction_add_gmPfS_iif)
        /*0044*/ 	.word	0x0000001f


	//----- nvinfo : EIATTR_FRAME_SIZE
	.align		4
.L_11:
        /*0048*/ 	.byte	0x04, 0x11
        /*004a*/ 	.short	(.L_13 - .L_12)
	.align		4
.L_12:
        /*004c*/ 	.word	index@($__internal_1_$__cuda_sm3x_div_rn_noftz_f32_slowpath)
        /*0050*/ 	.word	0x00000000


	//----- nvinfo : EIATTR_FRAME_SIZE
	.align		4
.L_13:
        /*0054*/ 	.byte	0x04, 0x11
        /*0056*/ 	.short	(.L_15 - .L_14)
	.align		4
.L_14:
        /*0058*/ 	.word	index@($__internal_0_$__cuda_sm20_sqrt_rn_f32_slowpath)
        /*005c*/ 	.word	0x00000000


	//----- nvinfo : EIATTR_FRAME_SIZE
	.align		4
.L_15:
        /*0060*/ 	.byte	0x04, 0x11
        /*0062*/ 	.short	(.L_17 - .L_16)
	.align		4
.L_16:
        /*0064*/ 	.word	index@(_Z16reduction_add_gmPfS_iif)
        /*0068*/ 	.word	0x00000000


	//----- nvinfo : EIATTR_MIN_STACK_SIZE
	.align		4
.L_17:
        /*006c*/ 	.byte	0x04, 0x12
        /*006e*/ 	.short	(.L_19 - .L_18)
	.align		4
.L_18:
        /*0070*/ 	.word	index@(_Z16reduction_add_gmPfS_iif)
        /*0074*/ 	.word	0x00000000


	//----- nvinfo : EIATTR_MIN_STACK_SIZE
	.align		4
.L_19:
        /*0078*/ 	.byte	0x04, 0x12
        /*007a*/ 	.short	(.L_21 - .L_20)
	.align		4
.L_20:
        /*007c*/ 	.word	index@(_Z16reduction_add_smPfS_S_)
        /*0080*/ 	.word	0x00000000


	//----- nvinfo : EIATTR_MIN_STACK_SIZE
	.align		4
.L_21:
        /*0084*/ 	.byte	0x04, 0x12
        /*0086*/ 	.short	(.L_23 - .L_22)
	.align		4
.L_22:
        /*0088*/ 	.word	index@(_Z12scale_kernelPfS_S_iiS_)
        /*008c*/ 	.word	0x00000000
.L_23:


//--------------------- .nv.compat                --------------------------
	.section	.nv.compat,"",@"SHT_CUDA_COMPAT_INFO"
	.align	4
        /*0000*/ 	.byte	0x02, 0x09, 0x00, 0x00, 0x02, 0x02, 0x01, 0x00, 0x02, 0x05, 0x05, 0x00, 0x03, 0x07, 0x01, 0x01
        /*0010*/ 	.byte	0x02, 0x03, 0x00, 0x00, 0x02, 0x06, 0x01, 0x00, 0x04, 0x0b, 0x08, 0x00, 0x01, 0x00, 0x00, 0x00
        /*0020*/ 	.byte	0x00, 0x00, 0x00, 0x00


//--------------------- .nv.info._Z16reduction_add_gmPfS_iif --------------------------
	.section	.nv.info._Z16reduction_add_gmPfS_iif,"",@"SHT_CUDA_INFO"
	.sectionflags	@""
	.align	4


	//----- nvinfo : EIATTR_CUDA_API_VERSION
	.align		4
        /*0000*/ 	.byte	0x04, 0x37
        /*0002*/ 	.short	(.L_25 - .L_24)
.L_24:
        /*0004*/ 	.word	0x00000082


	//----- nvinfo : EIATTR_KPARAM_INFO
	.align		4
.L_25:
        /*0008*/ 	.byte	0x04, 0x17
        /*000a*/ 	.short	(.L_27 - .L_26)
.L_26:
        /*000c*/ 	.word	0x00000000
        /*0010*/ 	.short	0x0004
        /*0012*/ 	.short	0x0018
        /*0014*/ 	.byte	0x00, 0xf0, 0x11, 0x00


	//----- nvinfo : EIATTR_KPARAM_INFO
	.align		4
.L_27:
        /*0018*/ 	.byte	0x04, 0x17
        /*001a*/ 	.short	(.L_29 - .L_28)
.L_28:
        /*001c*/ 	.word	0x00000000
        /*0020*/ 	.short	0x0003
        /*0022*/ 	.short	0x0014
        /*0024*/ 	.byte	0x00, 0xf0, 0x11, 0x00


	//----- nvinfo : EIATTR_KPARAM_INFO
	.align		4
.L_29:
        /*0028*/ 	.byte	0x04, 0x17
        /*002a*/ 	.short	(.L_31 - .L_30)
.L_30:
        /*002c*/ 	.word	0x00000000
        /*0030*/ 	.short	0x0002
        /*0032*/ 	.short	0x0010
        /*0034*/ 	.byte	0x00, 0xf0, 0x11, 0x00


	//----- nvinfo : EIATTR_KPARAM_INFO
	.align		4
.L_31:
        /*0038*/ 	.byte	0x04, 0x17
        /*003a*/ 	.short	(.L_33 - .L_32)
.L_32:
        /*003c*/ 	.word	0x00000000
        /*0040*/ 	.short	0x0001
        /*0042*/ 	.short	0x0008
        /*0044*/ 	.byte	0x00, 0xf5, 0x21, 0x00


	//----- nvinfo : EIATTR_KPARAM_INFO
	.align		4
.L_33:
        /*0048*/ 	.byte	0x04, 0x17
        /*004a*/ 	.short	(.L_35 - .L_34)
.L_34:
        /*004c*/ 	.word	0x00000000
        /*0050*/ 	.short	0x0000
        /*0052*/ 	.short	0x0000
        /*0054*/ 	.byte	0x00, 0xf5, 0x21, 0x00


	//----- nvinfo : EIATTR_SPARSE_MMA_MASK
	.align		4
.L_35:
        /*0058*/ 	.byte	0x03, 0x50
        /*005a*/ 	.short	0x0000


	//----- nvinfo : EIATTR_MAXREG_COUNT
	.align		4
        /*005c*/ 	.byte	0x03, 0x1b
        /*005e*/ 	.short	0x00ff


	//----- nvinfo : EIATTR_MERCURY_ISA_VERSION
	.align		4
        /*0060*/ 	.byte	0x03, 0x5f
        /*0062*/ 	.short	0x0101


	//----- nvinfo : EIATTR_VRC_CTA_INIT_COUNT
	.align		4
        /*0064*/ 	.byte	0x02, 0x4a
	.zero		1
	.zero		1


	//----- nvinfo : EIATTR_EXIT_INSTR_OFFSETS
	.align		4
        /*0068*/ 	.byte	0x04, 0x1c
        /*006a*/ 	.short	(.L_37 - .L_36)


	//   ....[0]....
.L_36:
        /*006c*/ 	.word	0x00000950


	//----- nvinfo : EIATTR_CRS_STACK_SIZE
	.align		4
.L_37:
        /*0070*/ 	.byte	0x04, 0x1e
        /*0072*/ 	.short	(.L_39 - .L_38)
.L_38:
        /*0074*/ 	.word	0x00000000


	//----- nvinfo : EIATTR_CBANK_PARAM_SIZE
	.align		4
.L_39:
        /*0078*/ 	.byte	0x03, 0x19
        /*007a*/ 	.short	0x001c


	//----- nvinfo : EIATTR_PARAM_CBANK
	.align		4
        /*007c*/ 	.byte	0x04, 0x0a
        /*007e*/ 	.short	(.L_41 - .L_40)
	.align		4
.L_40:
        /*0080*/ 	.word	index@(.nv.constant0._Z16reduction_add_gmPfS_iif)
        /*0084*/ 	.short	0x0380
        /*0086*/ 	.short	0x001c


	//----- nvinfo : EIATTR_SW_WAR
	.align		4
.L_41:
        /*0088*/ 	.byte	0x04, 0x36
        /*008a*/ 	.short	(.L_43 - .L_42)
.L_42:
        /*008c*/ 	.word	0x00000008
.L_43:


//--------------------- .nv.info._Z16reduction_add_smPfS_S_ --------------------------
	.section	.nv.info._Z16reduction_add_smPfS_S_,"",@"SHT_CUDA_INFO"
	.sectionflags	@""
	.align	4


	//----- nvinfo : EIATTR_CUDA_API_VERSION
	.align		4
        /*0000*/ 	.byte	0x04, 0x37
        /*0002*/ 	.short	(.L_45 - .L_44)
.L_44:
        /*0004*/ 	.word	0x00000082


	//----- nvinfo : EIATTR_KPARAM_INFO
	.align		4
.L_45:
        /*0008*/ 	.byte	0x04, 0x17
        /*000a*/ 	.short	(.L_47 - .L_46)
.L_46:
        /*000c*/ 	.word	0x00000000
        /*0010*/ 	.short	0x0002
        /*0012*/ 	.short	0x0010
        /*0014*/ 	.byte	0x00, 0xf5, 0x21, 0x00


	//----- nvinfo : EIATTR_KPARAM_INFO
	.align		4
.L_47:
        /*0018*/ 	.byte	0x04, 0x17
        /*001a*/ 	.short	(.L_49 - .L_48)
.L_48:
        /*001c*/ 	.word	0x00000000
        /*0020*/ 	.short	0x0001
        /*0022*/ 	.short	0x0008
        /*0024*/ 	.byte	0x00, 0xf5, 0x21, 0x00


	//----- nvinfo : EIATTR_KPARAM_INFO
	.align		4
.L_49:
        /*0028*/ 	.byte	0x04, 0x17
        /*002a*/ 	.short	(.L_51 - .L_50)
.L_50:
        /*002c*/ 	.word	0x00000000
        /*0030*/ 	.short	0x0000
        /*0032*/ 	.short	0x0000
        /*0034*/ 	.byte	0x00, 0xf5, 0x21, 0x00


	//----- nvinfo : EIATTR_SPARSE_MMA_MASK
	.align		4
.L_51:
        /*0038*/ 	.byte	0x03, 0x50
        /*003a*/ 	.short	0x0000


	//----- nvinfo : EIATTR_MAXREG_COUNT
	.align		4
        /*003c*/ 	.byte	0x03, 0x1b
        /*003e*/ 	.short	0x00ff


	//----- nvinfo : EIATTR_NUM_BARRIERS
	.align		4
        /*0040*/ 	.byte	0x02, 0x4c
        /*0042*/ 	.byte	0x01
	.zero		1


	//----- nvinfo : EIATTR_MERCURY_ISA_VERSION
	.align		4
        /*0044*/ 	.byte	0x03, 0x5f
        /*0046*/ 	.short	0x0101


	//----- nvinfo : EIATTR_VRC_CTA_INIT_COUNT
	.align		4
        /*0048*/ 	.byte	0x02, 0x4a
	.zero		1
	.zero		1


	//----- nvinfo : EIATTR_EXIT_INSTR_OFFSETS
	.align		4
        /*004c*/ 	.byte	0x04, 0x1c
        /*004e*/ 	.short	(.L_53 - .L_52)


	//   ....[0]....
.L_52:
        /*0050*/ 	.word	0x00000110


	//   ....[1]....
        /*0054*/ 	.word	0x000005e0


	//----- nvinfo : EIATTR_CBANK_PARAM_SIZE
	.align		4
.L_53:
        /*0058*/ 	.byte	0x03, 0x19
        /*005a*/ 	.short	0x0018


	//----- nvinfo : EIATTR_PARAM_CBANK
	.align		4
        /*005c*/ 	.byte	0x04, 0x0a
        /*005e*/ 	.short	(.L_55 - .L_54)
	.align		4
.L_54:
        /*0060*/ 	.word	index@(.nv.constant0._Z16reduction_add_smPfS_S_)
        /*0064*/ 	.short	0x0380
        /*0066*/ 	.short	0x0018


	//----- nvinfo : EIATTR_SW_WAR
	.align		4
.L_55:
        /*0068*/ 	.byte	0x04, 0x36
        /*006a*/ 	.short	(.L_57 - .L_56)
.L_56:
        /*006c*/ 	.word	0x00000008
.L_57:


//--------------------- .nv.info._Z12scale_kernelPfS_S_iiS_ --------------------------
	.section	.nv.info._Z12scale_kernelPfS_S_iiS_,"",@"SHT_CUDA_INFO"
	.sectionflags	@""
	.align	4


	//----- nvinfo : EIATTR_CUDA_API_VERSION
	.align		4
        /*0000*/ 	.byte	0x04, 0x37
        /*0002*/ 	.short	(.L_59 - .L_58)
.L_58:
        /*0004*/ 	.word	0x00000082


	//----- nvinfo : EIATTR_KPARAM_INFO
	.align		4
.L_59:
        /*0008*/ 	.byte	0x04, 0x17
        /*000a*/ 	.short	(.L_61 - .L_60)
.L_60:
        /*000c*/ 	.word	0x00000000
        /*0010*/ 	.short	0x0005
        /*0012*/ 	.short	0x0020
        /*0014*/ 	.byte	0x00, 0xf5, 0x21, 0x00


	//----- nvinfo : EIATTR_KPARAM_INFO
	.align		4
.L_61:
        /*0018*/ 	.byte	0x04, 0x17
        /*001a*/ 	.short	(.L_63 - .L_62)
.L_62:
        /*001c*/ 	.word	0x00000000
        /*0020*/ 	.short	0x0004
        /*0022*/ 	.short	0x001c
        /*0024*/ 	.byte	0x00, 0xf0, 0x11, 0x00


	//----- nvinfo : EIATTR_KPARAM_INFO
	.align		4
.L_63:
        /*0028*/ 	.byte	0x04, 0x17
        /*002a*/ 	.short	(.L_65 - .L_64)
.L_64:
        /*002c*/ 	.word	0x00000000
        /*0030*/ 	.short	0x0003
        /*0032*/ 	.short	0x0018
        /*0034*/ 	.byte	0x00, 0xf0, 0x11, 0x00


	//----- nvinfo : EIATTR_KPARAM_INFO
	.align		4
.L_65:
        /*0038*/ 	.byte	0x04, 0x17
        /*003a*/ 	.short	(.L_67 - .L_66)
.L_66:
        /*003c*/ 	.word	0x00000000
        /*0040*/ 	.short	0x0002
        /*0042*/ 	.short	0x0010
        /*0044*/ 	.byte	0x00, 0xf5, 0x21, 0x00


	//----- nvinfo : EIATTR_KPARAM_INFO
	.align		4
.L_67:
        /*0048*/ 	.byte	0x04, 0x17
        /*004a*/ 	.short	(.L_69 - .L_68)
.L_68:
        /*004c*/ 	.word	0x00000000
        /*0050*/ 	.short	0x0001
        /*0052*/ 	.short	0x0008
        /*0054*/ 	.byte	0x00, 0xf5, 0x21, 0x00


	//----- nvinfo : EIATTR_KPARAM_INFO
	.align		4
.L_69:
        /*0058*/ 	.byte	0x04, 0x17
        /*005a*/ 	.short	(.L_71 - .L_70)
.L_70:
        /*005c*/ 	.word	0x00000000
        /*0060*/ 	.short	0x0000
        /*0062*/ 	.short	0x0000
        /*0064*/ 	.byte	0x00, 0xf5, 0x21, 0x00


	//----- nvinfo : EIATTR_SPARSE_MMA_MASK
	.align		4
.L_71:
        /*0068*/ 	.byte	0x03, 0x50
        /*006a*/ 	.short	0x0000


	//----- nvinfo : EIATTR_MAXREG_COUNT
	.align		4
        /*006c*/ 	.byte	0x03, 0x1b
        /*006e*/ 	.short	0x00ff


	//----- nvinfo : EIATTR_MERCURY_ISA_VERSION
	.align		4
        /*0070*/ 	.byte	0x03, 0x5f
        /*0072*/ 	.short	0x0101


	//----- nvinfo : EIATTR_VRC_CTA_INIT_COUNT
	.align		4
        /*0074*/ 	.byte	0x02, 0x4a
	.zero		1
	.zero		1


	//----- nvinfo : EIATTR_EXIT_INSTR_OFFSETS
	.align		4
        /*0078*/ 	.byte	0x04, 0x1c
        /*007a*/ 	.short	(.L_73 - .L_72)


	//   ....[0]....
.L_72:
        /*007c*/ 	.word	0x000003a0


	//----- nvinfo : EIATTR_CRS_STACK_SIZE
	.align		4
.L_73:
        /*0080*/ 	.byte	0x04, 0x1e
        /*0082*/ 	.short	(.L_75 - .L_74)
.L_74:
        /*0084*/ 	.word	0x00000000


	//----- nvinfo : EIATTR_CBANK_PARAM_SIZE
	.align		4
.L_75:
        /*0088*/ 	.byte	0x03, 0x19
        /*008a*/ 	.short	0x0028


	//----- nvinfo : EIATTR_PARAM_CBANK
	.align		4
        /*008c*/ 	.byte	0x04, 0x0a
        /*008e*/ 	.short	(.L_77 - .L_76)
	.align		4
.L_76:
        /*0090*/ 	.word	index@(.nv.constant0._Z12scale_kernelPfS_S_iiS_)
        /*0094*/ 	.short	0x0380
        /*0096*/ 	.short	0x0028


	//----- nvinfo : EIATTR_SW_WAR
	.align		4
.L_77:
        /*0098*/ 	.byte	0x04, 0x36
        /*009a*/ 	.short	(.L_79 - .L_78)
.L_78:
        /*009c*/ 	.word	0x00000008
.L_79:


//--------------------- .nv.callgraph             --------------------------
	.section	.nv.callgraph,"",@"SHT_CUDA_CALLGRAPH"
	.align	4
	.sectionentsize	8
	.align		4
        /*0000*/ 	.word	0x00000000
	.align		4
        /*0004*/ 	.word	0xffffffff
	.align		4
        /*0008*/ 	.word	0x00000000
	.align		4
        /*000c*/ 	.word	0xfffffffe
	.align		4
        /*0010*/ 	.word	0x00000000
	.align		4
        /*0014*/ 	.word	0xfffffffd
	.align		4
        /*0018*/ 	.word	0x00000000
	.align		4
        /*001c*/ 	.word	0xfffffffc


//--------------------- .text._Z16reduction_add_gmPfS_iif --------------------------
	.section	.text._Z16reduction_add_gmPfS_iif,"ax",@progbits
	.align	128
        .global         _Z16reduction_add_gmPfS_iif
        .type           _Z16reduction_add_gmPfS_iif,@function
        .size           _Z16reduction_add_gmPfS_iif,(.L_x_46 - _Z16reduction_add_gmPfS_iif)
        .other          _Z16reduction_add_gmPfS_iif,@"STO_CUDA_ENTRY STV_DEFAULT"
_Z16reduction_add_gmPfS_iif:
.text._Z16reduction_add_gmPfS_iif:
[----:B------:R-:W-:Y:S01]  /*0000*/  LDC R1, c[0x0][0x37c] ;  /* 0x0000df00ff017b82 */ /* 0x000fe20000000800 */
[----:B------:R-:W0:Y:S01]  /*0010*/  S2R R3, SR_TID.X ;  /* 0x0000000000037919 */ /* 0x000e220000002100 */
[----:B------:R-:W1:Y:S06]  /*0020*/  LDCU UR7, c[0x0][0x390] ;  /* 0x00007200ff0777ac */ /* 0x000e6c0008000800 */
[----:B------:R-:W0:Y:S01]  /*0030*/  S2UR UR4, SR_CTAID.X ;  /* 0x00000000000479c3 */ /* 0x000e220000002500 */
[----:B------:R-:W2:Y:S07]  /*0040*/  LDCU.64 UR12, c[0x0][0x358] ;  /* 0x00006b00ff0c77ac */ /* 0x000eae0008000a00 */
[----:B------:R-:W0:Y:S01]  /*0050*/  LDC R2, c[0x0][0x360] ;  /* 0x0000d800ff027b82 */ /* 0x000e220000000800 */
[----:B-1----:R-:W-:Y:S01]  /*0060*/  UISETP.GE.AND UP0, UPT, UR7, 0x1, UPT ;  /* 0x000000010700788c */ /* 0x002fe2000bf06270 */
[----:B0-----:R-:W-:-:S02]  /*0070*/  IMAD R2, R2, UR4, R3 ;  /* 0x0000000402027c24 */ /* 0x001fc4000f8e0203 */
[----:B------:R-:W-:-:S06]  /*0080*/  HFMA2 R3, -RZ, RZ, 0, 0 ;  /* 0x00000000ff037431 */ /* 0x000fcc00000001ff */
[----:B--2---:R-:W-:Y:S05]  /*0090*/  BRA.U !UP0, `(.L_x_0) ;  /* 0x0000000508a87547 */ /* 0x004fea000b800000 */
[----:B------:R-:W-:Y:S02]  /*00a0*/  UISETP.GE.U32.AND UP1, UPT, UR7, 0x10, UPT ;  /* 0x000000100700788c */ /* 0x000fe4000bf26070 */
[----:B------:R-:W-:Y:S01]  /*00b0*/  IMAD R0, R2, UR7, RZ ;  /* 0x0000000702007c24 */ /* 0x000fe2000f8e02ff */
[----:B------:R-:W-:Y:S01]  /*00c0*/  ULOP3.LUT UR10, UR7, 0xf, URZ, 0xc0, !UPT ;  /* 0x0000000f070a7892 */ /* 0x000fe2000f8ec0ff */
[----:B------:R-:W-:Y:S01]  /*00d0*/  MOV R3, RZ ;  /* 0x000000ff00037202 */ /* 0x000fe20000000f00 */
[----:B------:R-:W-:Y:S02]  /*00e0*/  UMOV UR4, URZ ;  /* 0x000000ff00047c82 */ /* 0x000fe40008000000 */
[----:B------:R-:W-:Y:S02]  /*00f0*/  UISETP.NE.AND UP0, UPT, UR10, URZ, UPT ;  /* 0x000000ff0a00728c */ /* 0x000fe4000bf05270 */
[----:B------:R-:W-:Y:S09]  /*0100*/  BRA.U !UP1, `(.L_x_1) ;  /* 0x0000000109b87547 */ /* 0x000ff2000b800000 */
[----:B------:R-:W0:Y:S01]  /*0110*/  LDCU.64 UR8, c[0x0][0x380] ;  /* 0x00007000ff0877ac */ /* 0x000e220008000a00 */
[----:B------:R-:W-:Y:S01]  /*0120*/  IMAD.MOV.U32 R3, RZ, RZ, RZ ;  /* 0x000000ffff037224 */ /* 0x000fe200078e00ff */
[----:B------:R-:W-:Y:S01]  /*0130*/  MOV R6, R0 ;  /* 0x0000000000067202 */ /* 0x000fe20000000f00 */
[----:B------:R-:W-:Y:S02]  /*0140*/  ULOP3.LUT UR4, UR7, 0x7ffffff0, URZ, 0xc0, !UPT ;  /* 0x7ffffff007047892 */ /* 0x000fe4000f8ec0ff */
[----:B0-----:R-:W-:Y:S02]  /*0150*/  UIADD3 UR5, UP1, UPT, UR8, 0x20, URZ ;  /* 0x0000002008057890 */ /* 0x001fe4000ff3e0ff */
[----:B------:R-:W-:Y:S02]  /*0160*/  UIADD3 UR8, UPT, UPT, -UR4, URZ, URZ ;  /* 0x000000ff04087290 */ /* 0x000fe4000fffe1ff */
[----:B------:R-:W-:-:S12]  /*0170*/  UIADD3.X UR6, UPT, UPT, URZ, UR9, URZ, UP1, !UPT ;  /* 0x00000009ff067290 */ /* 0x000fd80008ffe4ff */
.L_x_2:
[----:B------:R-:W-:Y:S01]  /*0180*/  MOV R4, UR5 ;  /* 0x0000000500047c02 */ /* 0x000fe20008000f00 */
[----:B------:R-:W-:-:S04]  /*0190*/  IMAD.U32 R5, RZ, RZ, UR6 ;  /* 0x00000006ff057e24 */ /* 0x000fc8000f8e00ff */
[----:B------:R-:W-:-:S05]  /*01a0*/  IMAD.WIDE R4, R6, 0x4, R4 ;  /* 0x0000000406047825 */ /* 0x000fca00078e0204 */
[----:B------:R-:W2:Y:S04]  /*01b0*/  LDG.E R16, desc[UR12][R4.64+-0x20] ;  /* 0xffffe00c04107981 */ /* 0x000ea8000c1e1900 */
[----:B------:R-:W3:Y:S04]  /*01c0*/  LDG.E R15, desc[UR12][R4.64+-0x1c] ;  /* 0xffffe40c040f7981 */ /* 0x000ee8000c1e1900 */
[----:B------:R-:W4:Y:S04]  /*01d0*/  LDG.E R18, desc[UR12][R4.64+-0x18] ;  /* 0xffffe80c04127981 */ /* 0x000f28000c1e1900 */
[----:B------:R-:W5:Y:S04]  /*01e0*/  LDG.E R20, desc[UR12][R4.64+-0x14] ;  /* 0xffffec0c04147981 */ /* 0x000f68000c1e1900 */
        /* <DEDUP_REMOVED lines=11> */
[----:B------:R-:W5:Y:S01]  /*02a0*/  LDG.E R14, desc[UR12][R4.64+0x1c] ;  /* 0x00001c0c040e7981 */ /* 0x000f62000c1e1900 */
[----:B------:R-:W-:Y:S01]  /*02b0*/  UIADD3 UR8, UPT, UPT, UR8, 0x10, URZ ;  /* 0x0000001008087890 */ /* 0x000fe2000fffe0ff */
[----:B------:R-:W-:-:S03]  /*02c0*/  IADD3 R6, PT, PT, R6, 0x10, RZ ;  /* 0x0000001006067810 */ /* 0x000fc60007ffe0ff */
[----:B------:R-:W-:Y:S01]  /*02d0*/  UISETP.NE.AND UP1, UPT, UR8, URZ, UPT ;  /* 0x000000ff0800728c */ /* 0x000fe2000bf25270 */
[----:B--2---:R-:W-:-:S04]  /*02e0*/  FADD R16, R16, R3 ;  /* 0x0000000310107221 */ /* 0x004fc80000000000 */
[----:B---3--:R-:W-:-:S04]  /*02f0*/  FADD R15, R16, R15 ;  /* 0x0000000f100f7221 */ /* 0x008fc80000000000 */
[----:B----4-:R-:W-:-:S04]  /*0300*/  FADD R15, R15, R18 ;  /* 0x000000120f0f7221 */ /* 0x010fc80000000000 */
[----:B-----5:R-:W-:-:S04]  /*0310*/  FADD R15, R15, R20 ;  /* 0x000000140f0f7221 */ /* 0x020fc80000000000 */
[----:B------:R-:W-:-:S04]  /*0320*/  FADD R15, R15, R22 ;  /* 0x000000160f0f7221 */ /* 0x000fc80000000000 */
        /* <DEDUP_REMOVED lines=10> */
[----:B------:R-:W-:Y:S01]  /*03d0*/  FADD R3, R7, R14 ;  /* 0x0000000e07037221 */ /* 0x000fe20000000000 */
[----:B------:R-:W-:Y:S06]  /*03e0*/  BRA.U UP1, `(.L_x_2) ;  /* 0xfffffffd01647547 */ /* 0x000fec000b83ffff */
.L_x_1:
[----:B------:R-:W-:Y:S05]  /*03f0*/  BRA.U !UP0, `(.L_x_0) ;  /* 0x0000000108d07547 */ /* 0x000fea000b800000 */
[----:B------:R-:W-:Y:S02]  /*0400*/  UISETP.GE.U32.AND UP0, UPT, UR10, 0x8, UPT ;  /* 0x000000080a00788c */ /* 0x000fe4000bf06070 */
[----:B------:R-:W-:-:S04]  /*0410*/  ULOP3.LUT UR6, UR7, 0x7, URZ, 0xc0, !UPT ;  /* 0x0000000707067892 */ /* 0x000fc8000f8ec0ff */
[----:B------:R-:W-:-:S03]  /*0420*/  UISETP.NE.AND UP1, UPT, UR6, URZ, UPT ;  /* 0x000000ff0600728c */ /* 0x000fc6000bf25270 */
[----:B------:R-:W-:Y:S08]  /*0430*/  BRA.U !UP0, `(.L_x_3) ;  /* 0x0000000108507547 */ /* 0x000ff0000b800000 */
[----:B------:R-:W0:Y:S01]  /*0440*/  LDC.64 R4, c[0x0][0x380] ;  /* 0x0000e000ff047b82 */ /* 0x000e220000000a00 */
[----:B------:R-:W-:-:S05]  /*0450*/  IADD3 R7, PT, PT, R0, UR4, RZ ;  /* 0x0000000400077c10 */ /* 0x000fca000fffe0ff */
[----:B0-----:R-:W-:-:S05]  /*0460*/  IMAD.WIDE R4, R7, 0x4, R4 ;  /* 0x0000000407047825 */ /* 0x001fca00078e0204 */
[----:B------:R-:W2:Y:S04]  /*0470*/  LDG.E R6, desc[UR12][R4.64] ;  /* 0x0000000c04067981 */ /* 0x000ea8000c1e1900 */
[----:B------:R-:W3:Y:S04]  /*0480*/  LDG.E R7, desc[UR12][R4.64+0x4] ;  /* 0x0000040c04077981 */ /* 0x000ee8000c1e1900 */
[----:B------:R-:W4:Y:S04]  /*0490*/  LDG.E R9, desc[UR12][R4.64+0x8] ;  /* 0x0000080c04097981 */ /* 0x000f28000c1e1900 */
[----:B------:R-:W5:Y:S04]  /*04a0*/  LDG.E R11, desc[UR12][R4.64+0xc] ;  /* 0x00000c0c040b7981 */ /* 0x000f68000c1e1900 */
[----:B------:R-:W5:Y:S04]  /*04b0*/  LDG.E R13, desc[UR12][R4.64+0x10] ;  /* 0x0000100c040d7981 */ /* 0x000f68000c1e1900 */
[----:B------:R-:W5:Y:S04]  /*04c0*/  LDG.E R15, desc[UR12][R4.64+0x14] ;  /* 0x0000140c040f7981 */ /* 0x000f68000c1e1900 */
[----:B------:R-:W5:Y:S04]  /*04d0*/  LDG.E R17, desc[UR12][R4.64+0x18] ;  /* 0x0000180c04117981 */ /* 0x000f68000c1e1900 */
[----:B------:R-:W5:Y:S01]  /*04e0*/  LDG.E R19, desc[UR12][R4.64+0x1c] ;  /* 0x00001c0c04137981 */ /* 0x000f62000c1e1900 */
[----:B------:R-:W-:Y:S01]  /*04f0*/  UIADD3 UR4, UPT, UPT, UR4, 0x8, URZ ;  /* 0x0000000804047890 */ /* 0x000fe2000fffe0ff */
[----:B--2---:R-:W-:-:S04]  /*0500*/  FADD R6, R3, R6 ;  /* 0x0000000603067221 */ /* 0x004fc80000000000 */
[----:B---3--:R-:W-:-:S04]  /*0510*/  FADD R6, R6, R7 ;  /* 0x0000000706067221 */ /* 0x008fc80000000000 */
[----:B----4-:R-:W-:-:S04]  /*0520*/  FADD R6, R6, R9 ;  /* 0x0000000906067221 */ /* 0x010fc80000000000 */
[----:B-----5:R-:W-:-:S04]  /*0530*/  FADD R6, R6, R11 ;  /* 0x0000000b06067221 */ /* 0x020fc80000000000 */
[----:B------:R-:W-:-:S04]  /*0540*/  FADD R6, R6, R13 ;  /* 0x0000000d06067221 */ /* 0x000fc80000000000 */
[----:B------:R-:W-:-:S04]  /*0550*/  FADD R6, R6, R15 ;  /* 0x0000000f06067221 */ /* 0x000fc80000000000 */
[----:B------:R-:W-:-:S04]  /*0560*/  FADD R6, R6, R17 ;  /* 0x0000001106067221 */ /* 0x000fc80000000000 */
[----:B------:R-:W-:-:S07]  /*0570*/  FADD R3, R6, R19 ;  /* 0x0000001306037221 */ /* 0x000fce0000000000 */
.L_x_3:
[----:B------:R-:W-:Y:S05]  /*0580*/  BRA.U !UP1, `(.L_x_0) ;  /* 0x00000001096c7547 */ /* 0x000fea000b800000 */
[----:B------:R-:W-:Y:S02]  /*0590*/  UISETP.GE.U32.AND UP0, UPT, UR6, 0x4, UPT ;  /* 0x000000040600788c */ /* 0x000fe4000bf06070 */
[----:B------:R-:W-:-:S04]  /*05a0*/  ULOP3.LUT UR5, UR7, 0x3, URZ, 0xc0, !UPT ;  /* 0x0000000307057892 */ /* 0x000fc8000f8ec0ff */
[----:B------:R-:W-:-:S03]  /*05b0*/  UISETP.NE.AND UP1, UPT, UR5, URZ, UPT ;  /* 0x000000ff0500728c */ /* 0x000fc6000bf25270 */
[----:B------:R-:W-:Y:S08]  /*05c0*/  BRA.U !UP0, `(.L_x_4) ;  /* 0x0000000108307547 */ /* 0x000ff0000b800000 */
[----:B------:R-:W0:Y:S01]  /*05d0*/  LDC.64 R4, c[0x0][0x380] ;  /* 0x0000e000ff047b82 */ /* 0x000e220000000a00 */
[----:B------:R-:W-:-:S04]  /*05e0*/  VIADD R7, R0, UR4 ;  /* 0x0000000400077c36 */ /* 0x000fc80008000000 */
[----:B0-----:R-:W-:-:S05]  /*05f0*/  IMAD.WIDE R4, R7, 0x4, R4 ;  /* 0x0000000407047825 */ /* 0x001fca00078e0204 */
[----:B------:R-:W2:Y:S04]  /*0600*/  LDG.E R6, desc[UR12][R4.64] ;  /* 0x0000000c04067981 */ /* 0x000ea8000c1e1900 */
[----:B------:R-:W3:Y:S04]  /*0610*/  LDG.E R7, desc[UR12][R4.64+0x4] ;  /* 0x0000040c04077981 */ /* 0x000ee8000c1e1900 */
[----:B------:R-:W4:Y:S04]  /*0620*/  LDG.E R9, desc[UR12][R4.64+0x8] ;  /* 0x0000080c04097981 */ /* 0x000f28000c1e1900 */
[----:B------:R-:W5:Y:S01]  /*0630*/  LDG.E R11, desc[UR12][R4.64+0xc] ;  /* 0x00000c0c040b7981 */ /* 0x000f62000c1e1900 */
[----:B------:R-:W-:Y:S01]  /*0640*/  UIADD3 UR4, UPT, UPT, UR4, 0x4, URZ ;  /* 0x0000000404047890 */ /* 0x000fe2000fffe0ff */
[----:B--2---:R-:W-:-:S04]  /*0650*/  FADD R6, R3, R6 ;  /* 0x0000000603067221 */ /* 0x004fc80000000000 */
[----:B---3--:R-:W-:-:S04]  /*0660*/  FADD R6, R6, R7 ;  /* 0x0000000706067221 */ /* 0x008fc80000000000 */
[----:B----4-:R-:W-:-:S04]  /*0670*/  FADD R6, R6, R9 ;  /* 0x0000000906067221 */ /* 0x010fc80000000000 */
[----:B-----5:R-:W-:-:S07]  /*0680*/  FADD R3, R6, R11 ;  /* 0x0000000b06037221 */ /* 0x020fce0000000000 */
.L_x_4:
[----:B------:R-:W-:Y:S05]  /*0690*/  BRA.U !UP1, `(.L_x_0) ;  /* 0x0000000109287547 */ /* 0x000fea000b800000 */
[----:B------:R-:W0:Y:S01]  /*06a0*/  LDC.64 R6, c[0x0][0x380] ;  /* 0x0000e000ff067b82 */ /* 0x000e220000000a00 */
[----:B------:R-:W-:Y:S01]  /*06b0*/  IADD3 R9, PT, PT, R0, UR4, RZ ;  /* 0x0000000400097c10 */ /* 0x000fe2000fffe0ff */
[----:B------:R-:W-:-:S12]  /*06c0*/  UIADD3 UR5, UPT, UPT, -UR5, URZ, URZ ;  /* 0x000000ff05057290 */ /* 0x000fd8000fffe1ff */
.L_x_5:
[----:B0-----:R-:W-:-:S06]  /*06d0*/  IMAD.WIDE R4, R9, 0x4, R6 ;  /* 0x0000000409047825 */ /* 0x001fcc00078e0206 */
[----:B------:R-:W2:Y:S01]  /*06e0*/  LDG.E R4, desc[UR12][R4.64] ;  /* 0x0000000c04047981 */ /* 0x000ea2000c1e1900 */
[----:B------:R-:W-:Y:S01]  /*06f0*/  UIADD3 UR5, UPT, UPT, UR5, 0x1, URZ ;  /* 0x0000000105057890 */ /* 0x000fe2000fffe0ff */
[----:B------:R-:W-:-:S03]  /*0700*/  IADD3 R9, PT, PT, R9, 0x1, RZ ;  /* 0x0000000109097810 */ /* 0x000fc60007ffe0ff */
[----:B------:R-:W-:Y:S01]  /*0710*/  UISETP.NE.AND UP0, UPT, UR5, URZ, UPT ;  /* 0x000000ff0500728c */ /* 0x000fe2000bf05270 */
[----:B--2---:R-:W-:-:S08]  /*0720*/  FADD R3, R4, R3 ;  /* 0x0000000304037221 */ /* 0x004fd00000000000 */
[----:B------:R-:W-:Y:S05]  /*0730*/  BRA.U UP0, `(.L_x_5) ;  /* 0xfffffffd00e47547 */ /* 0x000fea000b83ffff */
.L_x_0:
[----:B------:R-:W0:Y:S01]  /*0740*/  LDCU UR4, c[0x0][0x394] ;  /* 0x00007280ff0477ac */ /* 0x000e220008000800 */
[----:B------:R-:W-:Y:S01]  /*0750*/  BSSY.RECONVERGENT B0, `(.L_x_6) ;  /* 0x000000c000007945 */ /* 0x000fe20003800200 */
[----:B0-----:R-:W-:-:S04]  /*0760*/  I2FP.F32.S32 R6, UR4 ;  /* 0x0000000400067c45 */ /* 0x001fc80008201400 */
[----:B------:R-:W0:Y:S08]  /*0770*/  MUFU.RCP R5, R6 ;  /* 0x0000000600057308 */ /* 0x000e300000001000 */
[----:B------:R-:W1:Y:S01]  /*0780*/  FCHK P0, R3, R6 ;  /* 0x0000000603007302 */ /* 0x000e620000000000 */
[----:B0-----:R-:W-:-:S04]  /*0790*/  FFMA R0, -R6, R5, 1 ;  /* 0x3f80000006007423 */ /* 0x001fc80000000105 */
[----:B------:R-:W-:-:S04]  /*07a0*/  FFMA R0, R5, R0, R5 ;  /* 0x0000000005007223 */ /* 0x000fc80000000005 */
[----:B------:R-:W-:-:S04]  /*07b0*/  FFMA R5, R0, R3, RZ ;  /* 0x0000000300057223 */ /* 0x000fc800000000ff */
[----:B------:R-:W-:-:S04]  /*07c0*/  FFMA R4, -R6, R5, R3 ;  /* 0x0000000506047223 */ /* 0x000fc80000000103 */
[----:B------:R-:W-:Y:S01]  /*07d0*/  FFMA R0, R0, R4, R5 ;  /* 0x0000000400007223 */ /* 0x000fe20000000005 */
[----:B-1----:R-:W-:Y:S06]  /*07e0*/  @!P0 BRA `(.L_x_7) ;  /* 0x0000000000088947 */ /* 0x002fec0003800000 */
[----:B------:R-:W-:-:S07]  /*07f0*/  MOV R4, 0x810 ;  /* 0x0000081000047802 */ /* 0x000fce0000000f00 */
[----:B------:R-:W-:Y:S05]  /*0800*/  CALL.REL.NOINC `($__internal_1_$__cuda_sm3x_div_rn_noftz_f32_slowpath) ;  /* 0x0000000000ac7944 */ /* 0x000fea0003c00000 */
.L_x_7:
[----:B------:R-:W-:Y:S05]  /*0810*/  BSYNC.RECONVERGENT B0 ;  /* 0x0000000000007941 */ /* 0x000fea0003800200 */
.L_x_6:
[----:B------:R-:W0:Y:S01]  /*0820*/  LDCU UR4, c[0x0][0x398] ;  /* 0x00007300ff0477ac */ /* 0x000e220008000800 */
[----:B------:R-:W-:Y:S01]  /*0830*/  BSSY.RECONVERGENT B0, `(.L_x_8) ;  /* 0x000000e000007945 */ /* 0x000fe20003800200 */
[----:B0-----:R-:W-:-:S04]  /*0840*/  FADD R0, R0, UR4 ;  /* 0x0000000400007e21 */ /* 0x001fc80008000000 */
[----:B------:R-:W-:Y:S01]  /*0850*/  VIADD R4, R0, 0xf3000000 ;  /* 0xf300000000047836 */ /* 0x000fe20000000000 */
[----:B------:R0:W1:Y:S04]  /*0860*/  MUFU.RSQ R3, R0 ;  /* 0x0000000000037308 */ /* 0x0000680000001400 */
[----:B------:R-:W-:-:S13]  /*0870*/  ISETP.GT.U32.AND P0, PT, R4, 0x727fffff, PT ;  /* 0x727fffff0400780c */ /* 0x000fda0003f04070 */
[----:B01----:R-:W-:Y:S05]  /*0880*/  @!P0 BRA `(.L_x_9) ;  /* 0x0000000000108947 */ /* 0x003fea0003800000 */
[----:B------:R-:W-:-:S07]  /*0890*/  MOV R8, 0x8b0 ;  /* 0x000008b000087802 */ /* 0x000fce0000000f00 */
[----:B------:R-:W-:Y:S05]  /*08a0*/  CALL.REL.NOINC `($__internal_0_$__cuda_sm20_sqrt_rn_f32_slowpath) ;  /* 0x00000000002c7944 */ /* 0x000fea0003c00000 */
[----:B------:R-:W-:Y:S01]  /*08b0*/  MOV R7, R3 ;  /* 0x0000000300077202 */ /* 0x000fe20000000f00 */
[----:B------:R-:W-:Y:S06]  /*08c0*/  BRA `(.L_x_10) ;  /* 0x0000000000107947 */ /* 0x000fec0003800000 */
.L_x_9:
[----:B------:R-:W-:Y:S01]  /*08d0*/  FMUL.FTZ R7, R0, R3 ;  /* 0x0000000300077220 */ /* 0x000fe20000410000 */
[----:B------:R-:W-:-:S03]  /*08e0*/  FMUL.FTZ R3, R3, 0.5 ;  /* 0x3f00000003037820 */ /* 0x000fc60000410000 */
[----:B------:R-:W-:-:S04]  /*08f0*/  FFMA R0, -R7, R7, R0 ;  /* 0x0000000707007223 */ /* 0x000fc80000000100 */
[----:B------:R-:W-:-:S07]  /*0900*/  FFMA R7, R0, R3, R7 ;  /* 0x0000000300077223 */ /* 0x000fce0000000007 */
.L_x_10:
[----:B------:R-:W-:Y:S05]  /*0910*/  BSYNC.RECONVERGENT B0 ;  /* 0x0000000000007941 */ /* 0x000fea0003800200 */
.L_x_8:
[----:B------:R-:W0:Y:S02]  /*0920*/  LDC.64 R4, c[0x0][0x388] ;  /* 0x0000e200ff047b82 */ /* 0x000e240000000a00 */
[----:B0-----:R-:W-:-:S05]  /*0930*/  IMAD.WIDE R2, R2, 0x4, R4 ;  /* 0x0000000402027825 */ /* 0x001fca00078e0204 */
[----:B------:R-:W-:Y:S01]  /*0940*/  STG.E desc[UR12][R2.64], R7 ;  /* 0x0000000702007986 */ /* 0x000fe2000c10190c */
[----:B------:R-:W-:Y:S05]  /*0950*/  EXIT ;  /* 0x000000000000794d */ /* 0x000fea0003800000 */
        .weak           $__internal_0_$__cuda_sm20_sqrt_rn_f32_slowpath
        .type           $__internal_0_$__cuda_sm20_sqrt_rn_f32_slowpath,@function
        .size           $__internal_0_$__cuda_sm20_sqrt_rn_f32_slowpath,($__internal_1_$__cuda_sm3x_div_rn_noftz_f32_slowpath - $__internal_0_$__cuda_sm20_sqrt_rn_f32_slowpath)
$__internal_0_$__cuda_sm20_sqrt_rn_f32_slowpath:
[----:B------:R-:W-:-:S13]  /*0960*/  LOP3.LUT P0, RZ, R0, 0x7fffffff, RZ, 0xc0, !PT ;  /* 0x7fffffff00ff7812 */ /* 0x000fda000780c0ff */
[----:B------:R-:W-:Y:S01]  /*0970*/  @!P0 MOV R3, R0 ;  /* 0x0000000000038202 */ /* 0x000fe20000000f00 */
[----:B------:R-:W-:Y:S06]  /*0980*/  @!P0 BRA `(.L_x_11) ;  /* 0x0000000000408947 */ /* 0x000fec0003800000 */
[----:B------:R-:W-:-:S13]  /*0990*/  FSETP.GEU.FTZ.AND P0, PT, R0, RZ, PT ;  /* 0x000000ff0000720b */ /* 0x000fda0003f1e000 */
[----:B------:R-:W-:Y:S01]  /*09a0*/  @!P0 IMAD.MOV.U32 R3, RZ, RZ, 0x7fffffff ;  /* 0x7fffffffff038424 */ /* 0x000fe200078e00ff */
[----:B------:R-:W-:Y:S06]  /*09b0*/  @!P0 BRA `(.L_x_11) ;  /* 0x0000000000348947 */ /* 0x000fec0003800000 */
[----:B------:R-:W-:-:S13]  /*09c0*/  FSETP.GTU.FTZ.AND P0, PT, |R0|, +INF , PT ;  /* 0x7f8000000000780b */ /* 0x000fda0003f1c200 */
[----:B------:R-:W-:Y:S01]  /*09d0*/  @P0 FADD.FTZ R3, R0, 1 ;  /* 0x3f80000000030421 */ /* 0x000fe20000010000 */
[----:B------:R-:W-:Y:S06]  /*09e0*/  @P0 BRA `(.L_x_11) ;  /* 0x0000000000280947 */ /* 0x000fec0003800000 */
[----:B------:R-:W-:-:S13]  /*09f0*/  FSETP.NEU.FTZ.AND P0, PT, |R0|, +INF , PT ;  /* 0x7f8000000000780b */ /* 0x000fda0003f1d200 */
[----:B------:R-:W-:-:S04]  /*0a00*/  @P0 FFMA R4, R0, 1.84467440737095516160e+19, RZ ;  /* 0x5f80000000040823 */ /* 0x000fc800000000ff */
[----:B------:R-:W0:Y:S02]  /*0a10*/  @P0 MUFU.RSQ R3, R4 ;  /* 0x0000000400030308 */ /* 0x000e240000001400 */
[----:B0-----:R-:W-:Y:S01]  /*0a20*/  @P0 FMUL.FTZ R5, R4, R3 ;  /* 0x0000000304050220 */ /* 0x001fe20000410000 */
[----:B------:R-:W-:Y:S01]  /*0a30*/  @P0 FMUL.FTZ R7, R3, 0.5 ;  /* 0x3f00000003070820 */ /* 0x000fe20000410000 */
[----:B------:R-:W-:Y:S02]  /*0a40*/  @!P0 MOV R3, R0 ;  /* 0x0000000000038202 */ /* 0x000fe40000000f00 */
[----:B------:R-:W-:-:S04]  /*0a50*/  @P0 FADD.FTZ R6, -R5, -RZ ;  /* 0x800000ff05060221 */ /* 0x000fc80000010100 */
[----:B------:R-:W-:-:S04]  /*0a60*/  @P0 FFMA R6, R5, R6, R4 ;  /* 0x0000000605060223 */ /* 0x000fc80000000004 */
[----:B------:R-:W-:-:S04]  /*0a70*/  @P0 FFMA R6, R6, R7, R5 ;  /* 0x0000000706060223 */ /* 0x000fc80000000005 */
[----:B------:R-:W-:-:S07]  /*0a80*/  @P0 FMUL.FTZ R3, R6, 2.3283064365386962891e-10 ;  /* 0x2f80000006030820 */ /* 0x000fce0000410000 */
.L_x_11:
[----:B------:R-:W-:Y:S01]  /*0a90*/  MOV R4, R8 ;  /* 0x0000000800047202 */ /* 0x000fe20000000f00 */
[----:B------:R-:W-:-:S04]  /*0aa0*/  IMAD.MOV.U32 R5, RZ, RZ, 0x0 ;  /* 0x00000000ff057424 */ /* 0x000fc800078e00ff */
[----:B------:R-:W-:Y:S05]  /*0ab0*/  RET.REL.NODEC R4 `(_Z16reduction_add_gmPfS_iif) ;  /* 0xfffffff404507950 */ /* 0x000fea0003c3ffff */
        .weak           $__internal_1_$__cuda_sm3x_div_rn_noftz_f32_slowpath
        .type           $__internal_1_$__cuda_sm3x_div_rn_noftz_f32_slowpath,@function
        .size           $__internal_1_$__cuda_sm3x_div_rn_noftz_f32_slowpath,(.L_x_46 - $__internal_1_$__cuda_sm3x_div_rn_noftz_f32_slowpath)
$__internal_1_$__cuda_sm3x_div_rn_noftz_f32_slowpath:
[----:B------:R-:W-:Y:S01]  /*0ac0*/  SHF.R.U32.HI R5, RZ, 0x17, R6 ;  /* 0x00000017ff057819 */ /* 0x000fe20000011606 */
[----:B------:R-:W-:Y:S01]  /*0ad0*/  BSSY.RECONVERGENT B1, `(.L_x_12) ;  /* 0x0000063000017945 */ /* 0x000fe20003800200 */
[----:B------:R-:W-:Y:S02]  /*0ae0*/  SHF.R.U32.HI R0, RZ, 0x17, R3 ;  /* 0x00000017ff007819 */ /* 0x000fe40000011603 */
[----:B------:R-:W-:Y:S02]  /*0af0*/  LOP3.LUT R5, R5, 0xff, RZ, 0xc0, !PT ;  /* 0x000000ff05057812 */ /* 0x000fe400078ec0ff */
[----:B------:R-:W-:Y:S02]  /*0b00*/  LOP3.LUT R10, R0, 0xff, RZ, 0xc0, !PT ;  /* 0x000000ff000a7812 */ /* 0x000fe400078ec0ff */
[----:B------:R-:W-:Y:S02]  /*0b10*/  IADD3 R8, PT, PT, R5, -0x1, RZ ;  /* 0xffffffff05087810 */ /* 0x000fe40007ffe0ff */
[----:B------:R-:W-:-:S02]  /*0b20*/  IADD3 R9, PT, PT, R10, -0x1, RZ ;  /* 0xffffffff0a097810 */ /* 0x000fc40007ffe0ff */
[----:B------:R-:W-:-:S04]  /*0b30*/  ISETP.GT.U32.AND P0, PT, R8, 0xfd, PT ;  /* 0x000000fd0800780c */ /* 0x000fc80003f04070 */
[----:B------:R-:W-:-:S13]  /*0b40*/  ISETP.GT.U32.OR P0, PT, R9, 0xfd, P0 ;  /* 0x000000fd0900780c */ /* 0x000fda0000704470 */
[----:B------:R-:W-:Y:S01]  /*0b50*/  @!P0 IMAD.MOV.U32 R7, RZ, RZ, RZ ;  /* 0x000000ffff078224 */ /* 0x000fe200078e00ff */
[----:B------:R-:W-:Y:S06]  /*0b60*/  @!P0 BRA `(.L_x_13) ;  /* 0x0000000000608947 */ /* 0x000fec0003800000 */
[----:B------:R-:W-:Y:S02]  /*0b70*/  FSETP.GTU.FTZ.AND P0, PT, |R3|, +INF , PT ;  /* 0x7f8000000300780b */ /* 0x000fe40003f1c200 */
[----:B------:R-:W-:Y:S02]  /*0b80*/  FSETP.GTU.FTZ.AND P1, PT, |R6|, +INF , PT ;  /* 0x7f8000000600780b */ /* 0x000fe40003f3c200 */
[----:B------:R-:W-:Y:S02]  /*0b90*/  MOV R0, R6 ;  /* 0x0000000600007202 */ /* 0x000fe40000000f00 */
[----:B------:R-:W-:-:S13]  /*0ba0*/  PLOP3.LUT P0, PT, P0, P1, PT, 0xf8, 0x8f ;  /* 0x00000000008f781c */ /* 0x000fda0000703f70 */
[----:B------:R-:W-:Y:S05]  /*0bb0*/  @P0 BRA `(.L_x_14) ;  /* 0x00000004004c0947 */ /* 0x000fea0003800000 */
[----:B------:R-:W-:-:S13]  /*0bc0*/  LOP3.LUT P0, RZ, R6, 0x7fffffff, R3, 0xc8, !PT ;  /* 0x7fffffff06ff7812 */ /* 0x000fda000780c803 */
[----:B------:R-:W-:Y:S05]  /*0bd0*/  @!P0 BRA `(.L_x_15) ;  /* 0x00000004003c8947 */ /* 0x000fea0003800000 */
[C---:B------:R-:W-:Y:S02]  /*0be0*/  FSETP.NEU.FTZ.AND P2, PT, |R3|.reuse, +INF , PT ;  /* 0x7f8000000300780b */ /* 0x040fe40003f5d200 */
[----:B------:R-:W-:Y:S02]  /*0bf0*/  FSETP.NEU.FTZ.AND P1, PT, |R0|, +INF , PT ;  /* 0x7f8000000000780b */ /* 0x000fe40003f3d200 */
[----:B------:R-:W-:-:S11]  /*0c00*/  FSETP.NEU.FTZ.AND P0, PT, |R3|, +INF , PT ;  /* 0x7f8000000300780b */ /* 0x000fd60003f1d200 */
[----:B------:R-:W-:Y:S05]  /*0c10*/  @!P1 BRA !P2, `(.L_x_15) ;  /* 0x00000004002c9947 */ /* 0x000fea0005000000 */
[----:B------:R-:W-:-:S04]  /*0c20*/  LOP3.LUT P2, RZ, R3, 0x7fffffff, RZ, 0xc0, !PT ;  /* 0x7fffffff03ff7812 */ /* 0x000fc8000784c0ff */
[----:B------:R-:W-:-:S13]  /*0c30*/  PLOP3.LUT P1, PT, P1, P2, PT, 0x2f, 0xf2 ;  /* 0x0000000000f2781c */ /* 0x000fda0000f24577 */
[----:B------:R-:W-:Y:S05]  /*0c40*/  @P1 BRA `(.L_x_16) ;  /* 0x0000000400181947 */ /* 0x000fea0003800000 */
[----:B------:R-:W-:-:S04]  /*0c50*/  LOP3.LUT P1, RZ, R6, 0x7fffffff, RZ, 0xc0, !PT ;  /* 0x7fffffff06ff7812 */ /* 0x000fc8000782c0ff */
[----:B------:R-:W-:-:S13]  /*0c60*/  PLOP3.LUT P0, PT, P0, P1, PT, 0x2f, 0xf2 ;  /* 0x0000000000f2781c */ /* 0x000fda0000702577 */
[----:B------:R-:W-:Y:S05]  /*0c70*/  @P0 BRA `(.L_x_17) ;  /* 0x0000000400000947 */ /* 0x000fea0003800000 */
[----:B------:R-:W-:Y:S02]  /*0c80*/  ISETP.GE.AND P0, PT, R9, RZ, PT ;  /* 0x000000ff0900720c */ /* 0x000fe40003f06270 */
[----:B------:R-:W-:-:S11]  /*0c90*/  ISETP.GE.AND P1, PT, R8, RZ, PT ;  /* 0x000000ff0800720c */ /* 0x000fd60003f26270 */
[----:B------:R-:W-:Y:S01]  /*0ca0*/  @P0 MOV R7, RZ ;  /* 0x000000ff00070202 */ /* 0x000fe20000000f00 */
[----:B------:R-:W-:Y:S02]  /*0cb0*/  @!P0 IMAD.MOV.U32 R7, RZ, RZ, -0x40 ;  /* 0xffffffc0ff078424 */ /* 0x000fe400078e00ff */
[----:B------:R-:W-:Y:S01]  /*0cc0*/  @!P0 FFMA R3, R3, 1.84467440737095516160e+19, RZ ;  /* 0x5f80000003038823 */ /* 0x000fe200000000ff */
[----:B------:R-:W-:Y:S02]  /*0cd0*/  @!P1 FFMA R6, R0, 1.84467440737095516160e+19, RZ ;  /* 0x5f80000000069823 */ /* 0x000fe400000000ff */
[----:B------:R-:W-:-:S07]  /*0ce0*/  @!P1 IADD3 R7, PT, PT, R7, 0x40, RZ ;  /* 0x0000004007079810 */ /* 0x000fce0007ffe0ff */
.L_x_13:
[----:B------:R-:W-:Y:S01]  /*0cf0*/  LEA R9, R5, 0xc0800000, 0x17 ;  /* 0xc080000005097811 */ /* 0x000fe200078eb8ff */
[----:B------:R-:W-:Y:S03]  /*0d00*/  BSSY.RECONVERGENT B2, `(.L_x_18) ;  /* 0x0000036000027945 */ /* 0x000fe60003800200 */
[----:B------:R-:W-:Y:S01]  /*0d10*/  IADD3 R9, PT, PT, -R9, R6, RZ ;  /* 0x0000000609097210 */ /* 0x000fe20007ffe1ff */
[----:B------:R-:W-:-:S03]  /*0d20*/  VIADD R6, R10, 0xffffff81 ;  /* 0xffffff810a067836 */ /* 0x000fc60000000000 */
[----:B------:R-:W0:Y:S01]  /*0d30*/  MUFU.RCP R8, R9 ;  /* 0x0000000900087308 */ /* 0x000e220000001000 */
[----:B------:R-:W-:Y:S01]  /*0d40*/  FADD.FTZ R11, -R9, -RZ ;  /* 0x800000ff090b7221 */ /* 0x000fe20000010100 */
[C---:B------:R-:W-:Y:S01]  /*0d50*/  IMAD R0, R6.reuse, -0x800000, R3 ;  /* 0xff80000006007824 */ /* 0x040fe200078e0203 */
[----:B------:R-:W-:-:S04]  /*0d60*/  IADD3 R6, PT, PT, R6, 0x7f, -R5 ;  /* 0x0000007f06067810 */ /* 0x000fc80007ffe805 */
[----:B------:R-:W-:Y:S01]  /*0d70*/  IADD3 R6, PT, PT, R6, R7, RZ ;  /* 0x0000000706067210 */ /* 0x000fe20007ffe0ff */
[----:B0-----:R-:W-:-:S04]  /*0d80*/  FFMA R13, R8, R11, 1 ;  /* 0x3f800000080d7423 */ /* 0x001fc8000000000b */
[----:B------:R-:W-:-:S04]  /*0d90*/  FFMA R10, R8, R13, R8 ;  /* 0x0000000d080a7223 */ /* 0x000fc80000000008 */
[----:B------:R-:W-:-:S04]  /*0da0*/  FFMA R3, R0, R10, RZ ;  /* 0x0000000a00037223 */ /* 0x000fc800000000ff */
[----:B------:R-:W-:-:S04]  /*0db0*/  FFMA R8, R11, R3, R0 ;  /* 0x000000030b087223 */ /* 0x000fc80000000000 */
[----:B------:R-:W-:-:S04]  /*0dc0*/  FFMA R13, R10, R8, R3 ;  /* 0x000000080a0d7223 */ /* 0x000fc80000000003 */
[----:B------:R-:W-:-:S04]  /*0dd0*/  FFMA R8, R11, R13, R0 ;  /* 0x0000000d0b087223 */ /* 0x000fc80000000000 */
[----:B------:R-:W-:-:S05]  /*0de0*/  FFMA R0, R10, R8, R13 ;  /* 0x000000080a007223 */ /* 0x000fca000000000d */
[----:B------:R-:W-:-:S04]  /*0df0*/  SHF.R.U32.HI R3, RZ, 0x17, R0 ;  /* 0x00000017ff037819 */ /* 0x000fc80000011600 */
[----:B------:R-:W-:-:S04]  /*0e00*/  LOP3.LUT R3, R3, 0xff, RZ, 0xc0, !PT ;  /* 0x000000ff03037812 */ /* 0x000fc800078ec0ff */
[----:B------:R-:W-:-:S05]  /*0e10*/  IADD3 R7, PT, PT, R3, R6, RZ ;  /* 0x0000000603077210 */ /* 0x000fca0007ffe0ff */
[----:B------:R-:W-:-:S05]  /*0e20*/  VIADD R3, R7, 0xffffffff ;  /* 0xffffffff07037836 */ /* 0x000fca0000000000 */
[----:B------:R-:W-:-:S13]  /*0e30*/  ISETP.GE.U32.AND P0, PT, R3, 0xfe, PT ;  /* 0x000000fe0300780c */ /* 0x000fda0003f06070 */
[----:B------:R-:W-:Y:S05]  /*0e40*/  @!P0 BRA `(.L_x_19) ;  /* 0x0000000000808947 */ /* 0x000fea0003800000 */
[----:B------:R-:W-:-:S13]  /*0e50*/  ISETP.GT.AND P0, PT, R7, 0xfe, PT ;  /* 0x000000fe0700780c */ /* 0x000fda0003f04270 */
[----:B------:R-:W-:Y:S05]  /*0e60*/  @P0 BRA `(.L_x_20) ;  /* 0x00000000006c0947 */ /* 0x000fea0003800000 */
[----:B------:R-:W-:-:S13]  /*0e70*/  ISETP.GE.AND P0, PT, R7, 0x1, PT ;  /* 0x000000010700780c */ /* 0x000fda0003f06270 */
[----:B------:R-:W-:Y:S05]  /*0e80*/  @P0 BRA `(.L_x_21) ;  /* 0x0000000000740947 */ /* 0x000fea0003800000 */
[----:B------:R-:W-:Y:S02]  /*0e90*/  ISETP.GE.AND P0, PT, R7, -0x18, PT ;  /* 0xffffffe80700780c */ /* 0x000fe40003f06270 */
[----:B------:R-:W-:-:S11]  /*0ea0*/  LOP3.LUT R0, R0, 0x80000000, RZ, 0xc0, !PT ;  /* 0x8000000000007812 */ /* 0x000fd600078ec0ff */
[----:B------:R-:W-:Y:S05]  /*0eb0*/  @!P0 BRA `(.L_x_21) ;  /* 0x0000000000688947 */ /* 0x000fea0003800000 */
[CCC-:B------:R-:W-:Y:S01]  /*0ec0*/  FFMA.RZ R3, R10.reuse, R8.reuse, R13.reuse ;  /* 0x000000080a037223 */ /* 0x1c0fe2000000c00d */
[CCC-:B------:R-:W-:Y:S01]  /*0ed0*/  FFMA.RM R6, R10.reuse, R8.reuse, R13.reuse ;  /* 0x000000080a067223 */ /* 0x1c0fe2000000400d */
[C---:B------:R-:W-:Y:S02]  /*0ee0*/  ISETP.NE.AND P2, PT, R7.reuse, RZ, PT ;  /* 0x000000ff0700720c */ /* 0x040fe40003f45270 */
[----:B------:R-:W-:Y:S02]  /*0ef0*/  ISETP.NE.AND P1, PT, R7, RZ, PT ;  /* 0x000000ff0700720c */ /* 0x000fe40003f25270 */
[----:B------:R-:W-:Y:S01]  /*0f00*/  LOP3.LUT R5, R3, 0x7fffff, RZ, 0xc0, !PT ;  /* 0x007fffff03057812 */ /* 0x000fe200078ec0ff */
[----:B------:R-:W-:Y:S01]  /*0f10*/  FFMA.RP R3, R10, R8, R13 ;  /* 0x000000080a037223 */ /* 0x000fe2000000800d */
[----:B------:R-:W-:Y:S02]  /*0f20*/  IADD3 R8, PT, PT, R7, 0x20, RZ ;  /* 0x0000002007087810 */ /* 0x000fe40007ffe0ff */
[----:B------:R-:W-:-:S02]  /*0f30*/  LOP3.LUT R5, R5, 0x800000, RZ, 0xfc, !PT ;  /* 0x0080000005057812 */ /* 0x000fc400078efcff */
[----:B------:R-:W-:Y:S02]  /*0f40*/  IADD3 R7, PT, PT, -R7, RZ, RZ ;  /* 0x000000ff07077210 */ /* 0x000fe40007ffe1ff */
[----:B------:R-:W-:Y:S02]  /*0f50*/  SHF.L.U32 R8, R5, R8, RZ ;  /* 0x0000000805087219 */ /* 0x000fe400000006ff */
[----:B------:R-:W-:Y:S02]  /*0f60*/  FSETP.NEU.FTZ.AND P0, PT, R3, R6, PT ;  /* 0x000000060300720b */ /* 0x000fe40003f1d000 */
[----:B------:R-:W-:Y:S02]  /*0f70*/  SEL R6, R7, RZ, P2 ;  /* 0x000000ff07067207 */ /* 0x000fe40001000000 */
[----:B------:R-:W-:Y:S02]  /*0f80*/  ISETP.NE.AND P1, PT, R8, RZ, P1 ;  /* 0x000000ff0800720c */ /* 0x000fe40000f25270 */
[----:B------:R-:W-:-:S02]  /*0f90*/  SHF.R.U32.HI R6, RZ, R6, R5 ;  /* 0x00000006ff067219 */ /* 0x000fc40000011605 */
[----:B------:R-:W-:Y:S02]  /*0fa0*/  PLOP3.LUT P0, PT, P0, P1, PT, 0xf8, 0x8f ;  /* 0x00000000008f781c */ /* 0x000fe40000703f70 */
[----:B------:R-:W-:Y:S02]  /*0fb0*/  SHF.R.U32.HI R8, RZ, 0x1, R6 ;  /* 0x00000001ff087819 */ /* 0x000fe40000011606 */
[----:B------:R-:W-:-:S04]  /*0fc0*/  SEL R3, RZ, 0x1, !P0 ;  /* 0x00000001ff037807 */ /* 0x000fc80004000000 */
[----:B------:R-:W-:-:S04]  /*0fd0*/  LOP3.LUT R3, R3, 0x1, R8, 0xf8, !PT ;  /* 0x0000000103037812 */ /* 0x000fc800078ef808 */
[----:B------:R-:W-:-:S05]  /*0fe0*/  LOP3.LUT R3, R3, R6, RZ, 0xc0, !PT ;  /* 0x0000000603037212 */ /* 0x000fca00078ec0ff */
[----:B------:R-:W-:-:S05]  /*0ff0*/  IMAD.IADD R3, R8, 0x1, R3 ;  /* 0x0000000108037824 */ /* 0x000fca00078e0203 */
[----:B------:R-:W-:Y:S01]  /*1000*/  LOP3.LUT R0, R3, R0, RZ, 0xfc, !PT ;  /* 0x0000000003007212 */ /* 0x000fe200078efcff */
[----:B------:R-:W-:Y:S06]  /*1010*/  BRA `(.L_x_21) ;  /* 0x0000000000107947 */ /* 0x000fec0003800000 */
.L_x_20:
[----:B------:R-:W-:-:S04]  /*1020*/  LOP3.LUT R0, R0, 0x80000000, RZ, 0xc0, !PT ;  /* 0x8000000000007812 */ /* 0x000fc800078ec0ff */
[----:B------:R-:W-:Y:S01]  /*1030*/  LOP3.LUT R0, R0, 0x7f800000, RZ, 0xfc, !PT ;  /* 0x7f80000000007812 */ /* 0x000fe200078efcff */
[----:B------:R-:W-:Y:S06]  /*1040*/  BRA `(.L_x_21) ;  /* 0x0000000000047947 */ /* 0x000fec0003800000 */
.L_x_19:
[----:B------:R-:W-:-:S07]  /*1050*/  LEA R0, R6, R0, 0x17 ;  /* 0x0000000006007211 */ /* 0x000fce00078eb8ff */
.L_x_21:
[----:B------:R-:W-:Y:S05]  /*1060*/  BSYNC.RECONVERGENT B2 ;  /* 0x0000000000027941 */ /* 0x000fea0003800200 */
.L_x_18:
[----:B------:R-:W-:Y:S05]  /*1070*/  BRA `(.L_x_22) ;  /* 0x0000000000207947 */ /* 0x000fea0003800000 */
.L_x_17:
[----:B------:R-:W-:-:S04]  /*1080*/  LOP3.LUT R0, R6, 0x80000000, R3, 0x48, !PT ;  /* 0x8000000006007812 */ /* 0x000fc800078e4803 */
[----:B------:R-:W-:Y:S01]  /*1090*/  LOP3.LUT R0, R0, 0x7f800000, RZ, 0xfc, !PT ;  /* 0x7f80000000007812 */ /* 0x000fe200078efcff */
[----:B------:R-:W-:Y:S06]  /*10a0*/  BRA `(.L_x_22) ;  /* 0x0000000000147947 */ /* 0x000fec0003800000 */
.L_x_16:
[----:B------:R-:W-:Y:S01]  /*10b0*/  LOP3.LUT R0, R6, 0x80000000, R3, 0x48, !PT ;  /* 0x8000000006007812 */ /* 0x000fe200078e4803 */
[----:B------:R-:W-:Y:S06]  /*10c0*/  BRA `(.L_x_22) ;  /* 0x00000000000c7947 */ /* 0x000fec0003800000 */
.L_x_15:
[----:B------:R-:W0:Y:S01]  /*10d0*/  MUFU.RSQ R0, -QNAN ;  /* 0xffc0000000007908 */ /* 0x000e220000001400 */
[----:B------:R-:W-:Y:S05]  /*10e0*/  BRA `(.L_x_22) ;  /* 0x0000000000047947 */ /* 0x000fea0003800000 */
.L_x_14:
[----:B------:R-:W-:-:S07]  /*10f0*/  FADD.FTZ R0, R3, R0 ;  /* 0x0000000003007221 */ /* 0x000fce0000010000 */
.L_x_22:
[----:B------:R-:W-:Y:S05]  /*1100*/  BSYNC.RECONVERGENT B1 ;  /* 0x0000000000017941 */ /* 0x000fea0003800200 */
.L_x_12:
[----:B------:R-:W-:-:S04]  /*1110*/  HFMA2 R5, -RZ, RZ, 0, 0 ;  /* 0x00000000ff057431 */ /* 0x000fc800000001ff */
[----:B0-----:R-:W-:Y:S05]  /*1120*/  RET.REL.NODEC R4 `(_Z16reduction_add_gmPfS_iif) ;  /* 0xffffffec04b47950 */ /* 0x001fea0003c3ffff */
.L_x_23:
[----:B------:R-:W-:-:S00]  /*1130*/  BRA `(.L_x_23) ;  /* 0xfffffffc00fc7947 */ /* 0x000fc0000383ffff */
[----:B------:R-:W-:-:S00]  /*1140*/  NOP ;  /* 0x0000000000007918 */ /* 0x000fc00000000000 */
        /* <DEDUP_REMOVED lines=11> */
.L_x_46:


//--------------------- .text._Z16reduction_add_smPfS_S_ --------------------------
	.section	.text._Z16reduction_add_smPfS_S_,"ax",@progbits
	.align	128
        .global         _Z16reduction_add_smPfS_S_
        .type           _Z16reduction_add_smPfS_S_,@function
        .size           _Z16reduction_add_smPfS_S_,(.L_x_49 - _Z16reduction_add_smPfS_S_)
        .other          _Z16reduction_add_smPfS_S_,@"STO_CUDA_ENTRY STV_DEFAULT"
_Z16reduction_add_smPfS_S_:
.text._Z16reduction_add_smPfS_S_:
[----:B------:R-:W-:Y:S01]  /*0000*/  LDC R1, c[0x0][0x37c] ;  /* 0x0000df00ff017b82 */ /* 0x000fe20000000800 */
[----:B------:R-:W0:Y:S07]  /*0010*/  S2R R0, SR_CTAID.X ;  /* 0x0000000000007919 */ /* 0x000e2e0000002500 */
[----:B------:R-:W1:Y:S01]  /*0020*/  LDC.64 R2, c[0x0][0x380] ;  /* 0x0000e000ff027b82 */ /* 0x000e620000000a00 */
[----:B------:R-:W0:Y:S01]  /*0030*/  LDCU UR9, c[0x0][0x360] ;  /* 0x00006c00ff0977ac */ /* 0x000e220008000800 */
[----:B------:R-:W0:Y:S01]  /*0040*/  S2R R7, SR_TID.X ;  /* 0x0000000000077919 */ /* 0x000e220000002100 */
[----:B------:R-:W2:Y:S01]  /*0050*/  LDCU.64 UR10, c[0x0][0x358] ;  /* 0x00006b00ff0a77ac */ /* 0x000ea20008000a00 */
[----:B0-----:R-:W-:-:S04]  /*0060*/  IMAD R5, R0, UR9, R7 ;  /* 0x0000000900057c24 */ /* 0x001fc8000f8e0207 */
[----:B-1----:R-:W-:-:S06]  /*0070*/  IMAD.WIDE R2, R5, 0x4, R2 ;  /* 0x0000000405027825 */ /* 0x002fcc00078e0202 */
[----:B--2---:R-:W2:Y:S01]  /*0080*/  LDG.E R2, desc[UR10][R2.64] ;  /* 0x0000000a02027981 */ /* 0x004ea2000c1e1900 */
[----:B------:R-:W0:Y:S01]  /*0090*/  S2UR UR5, SR_CgaCtaId ;  /* 0x00000000000579c3 */ /* 0x000e220000008800 */
[----:B------:R-:W-:Y:S01]  /*00a0*/  UMOV UR4, 0x400 ;  /* 0x0000040000047882 */ /* 0x000fe20000000000 */
[----:B------:R-:W-:Y:S01]  /*00b0*/  ISETP.NE.AND P0, PT, R7, RZ, PT ;  /* 0x000000ff0700720c */ /* 0x000fe20003f05270 */
[----:B0-----:R-:W-:-:S06]  /*00c0*/  ULEA UR5, UR5, UR4, 0x18 ;  /* 0x0000000405057291 */ /* 0x001fcc000f8ec0ff */
[----:B------:R-:W-:Y:S01]  /*00d0*/  LEA R5, R7, UR5, 0x2 ;  /* 0x0000000507057c11 */ /* 0x000fe2000f8e10ff */
[----:B--2---:R-:W-:-:S05]  /*00e0*/  FMUL R4, R2, R2 ;  /* 0x0000000202047220 */ /* 0x004fca0000400000 */
[----:B------:R0:W-:Y:S01]  /*00f0*/  STS [R5], R4 ;  /* 0x0000000405007388 */ /* 0x0001e20000000800 */
[----:B------:R-:W-:Y:S06]  /*0100*/  BAR.SYNC.DEFER_BLOCKING 0x0 ;  /* 0x0000000000007b1d */ /* 0x000fec0000010000 */
[----:B------:R-:W-:Y:S05]  /*0110*/  @P0 EXIT ;  /* 0x000000000000094d */ /* 0x000fea0003800000 */
[----:B------:R-:W-:Y:S01]  /*0120*/  UISETP.GE.U32.AND UP0, UPT, UR9, 0x10, UPT ;  /* 0x000000100900788c */ /* 0x000fe2000bf06070 */
[----:B------:R-:W-:Y:S01]  /*0130*/  HFMA2 R19, -RZ, RZ, 0, 0 ;  /* 0x00000000ff137431 */ /* 0x000fe200000001ff */
[----:B------:R-:W-:Y:S01]  /*0140*/  ULOP3.LUT UR7, UR9, 0xf, URZ, 0xc0, !UPT ;  /* 0x0000000f09077892 */ /* 0x000fe2000f8ec0ff */
[----:B------:R-:W-:-:S06]  /*0150*/  UMOV UR4, URZ ;  /* 0x000000ff00047c82 */ /* 0x000fcc0008000000 */
[----:B------:R-:W-:Y:S05]  /*0160*/  BRA.U !UP0, `(.L_x_24) ;  /* 0x0000000108747547 */ /* 0x000fea000b800000 */
[----:B------:R-:W-:Y:S01]  /*0170*/  ULOP3.LUT UR6, UR9, 0xfffffff0, URZ, 0xc0, !UPT ;  /* 0xfffffff009067892 */ /* 0x000fe2000f8ec0ff */
[----:B------:R-:W-:Y:S01]  /*0180*/  MOV R19, RZ ;  /* 0x000000ff00137202 */ /* 0x000fe20000000f00 */
[----:B------:R-:W-:Y:S02]  /*0190*/  ULOP3.LUT UR4, UR9, 0x7f0, URZ, 0xc0, !UPT ;  /* 0x000007f009047892 */ /* 0x000fe4000f8ec0ff */
[----:B------:R-:W-:Y:S02]  /*01a0*/  UIADD3 UR8, UPT, UPT, UR5, 0x20, URZ ;  /* 0x0000002005087890 */ /* 0x000fe4000fffe0ff */
[----:B------:R-:W-:-:S12]  /*01b0*/  UIADD3 UR6, UPT, UPT, -UR6, URZ, URZ ;  /* 0x000000ff06067290 */ /* 0x000fd8000fffe1ff */
.L_x_25:
[----:B------:R-:W1:Y:S01]  /*01c0*/  LDS.128 R12, [UR8+-0x20] ;  /* 0xffffe008ff0c7984 */ /* 0x000e620008000c00 */
[----:B------:R-:W-:-:S03]  /*01d0*/  UIADD3 UR6, UPT, UPT, UR6, 0x10, URZ ;  /* 0x0000001006067890 */ /* 0x000fc6000fffe0ff */
[----:B------:R-:W2:Y:S01]  /*01e0*/  LDS.128 R8, [UR8+-0x10] ;  /* 0xfffff008ff087984 */ /* 0x000ea20008000c00 */
[----:B------:R-:W-:-:S03]  /*01f0*/  UISETP.NE.AND UP0, UPT, UR6, URZ, UPT ;  /* 0x000000ff0600728c */ /* 0x000fc6000bf05270 */
[----:B0-----:R-:W0:Y:S01]  /*0200*/  LDS.128 R4, [UR8] ;  /* 0x00000008ff047984 */ /* 0x001e220008000c00 */
[----:B-1----:R-:W-:-:S03]  /*0210*/  FADD R12, R12, R19 ;  /* 0x000000130c0c7221 */ /* 0x002fc60000000000 */
[----:B------:R-:W1:Y:S01]  /*0220*/  LDS.128 R16, [UR8+0x10] ;  /* 0x00001008ff107984 */ /* 0x000e620008000c00 */
[----:B------:R-:W-:Y:S01]  /*0230*/  UIADD3 UR8, UPT, UPT, UR8, 0x40, URZ ;  /* 0x0000004008087890 */ /* 0x000fe2000fffe0ff */
[----:B------:R-:W-:-:S04]  /*0240*/  FADD R13, R13, R12 ;  /* 0x0000000c0d0d7221 */ /* 0x000fc80000000000 */
[----:B------:R-:W-:-:S04]  /*0250*/  FADD R14, R14, R13 ;  /* 0x0000000d0e0e7221 */ /* 0x000fc80000000000 */
[----:B------:R-:W-:-:S04]  /*0260*/  FADD R15, R15, R14 ;  /* 0x0000000e0f0f7221 */ /* 0x000fc80000000000 */
[----:B--2---:R-:W-:-:S04]  /*0270*/  FADD R8, R15, R8 ;  /* 0x000000080f087221 */ /* 0x004fc80000000000 */
[----:B------:R-:W-:-:S04]  /*0280*/  FADD R9, R9, R8 ;  /* 0x0000000809097221 */ /* 0x000fc80000000000 */
[----:B------:R-:W-:-:S04]  /*0290*/  FADD R10, R10, R9 ;  /* 0x000000090a0a7221 */ /* 0x000fc80000000000 */
[----:B------:R-:W-:-:S04]  /*02a0*/  FADD R11, R11, R10 ;  /* 0x0000000a0b0b7221 */ /* 0x000fc80000000000 */
[----:B0-----:R-:W-:-:S04]  /*02b0*/  FADD R4, R11, R4 ;  /* 0x000000040b047221 */ /* 0x001fc80000000000 */
[----:B------:R-:W-:-:S04]  /*02c0*/  FADD R5, R5, R4 ;  /* 0x0000000405057221 */ /* 0x000fc80000000000 */
[----:B------:R-:W-:-:S04]  /*02d0*/  FADD R6, R6, R5 ;  /* 0x0000000506067221 */ /* 0x000fc80000000000 */
[----:B------:R-:W-:-:S04]  /*02e0*/  FADD R7, R7, R6 ;  /* 0x0000000607077221 */ /* 0x000fc80000000000 */
[----:B-1----:R-:W-:-:S04]  /*02f0*/  FADD R16, R7, R16 ;  /* 0x0000001007107221 */ /* 0x002fc80000000000 */
[----:B------:R-:W-:-:S04]  /*0300*/  FADD R17, R17, R16 ;  /* 0x0000001011117221 */ /* 0x000fc80000000000 */
[----:B------:R-:W-:-:S04]  /*0310*/  FADD R18, R18, R17 ;  /* 0x0000001112127221 */ /* 0x000fc80000000000 */
[----:B------:R-:W-:Y:S01]  /*0320*/  FADD R19, R19, R18 ;  /* 0x0000001213137221 */ /* 0x000fe20000000000 */
[----:B------:R-:W-:Y:S06]  /*0330*/  BRA.U UP0, `(.L_x_25) ;  /* 0xfffffffd00a07547 */ /* 0x000fec000b83ffff */
.L_x_24:
[----:B------:R-:W-:-:S09]  /*0340*/  UISETP.NE.AND UP0, UPT, UR7, URZ, UPT ;  /* 0x000000ff0700728c */ /* 0x000fd2000bf05270 */
[----:B------:R-:W-:Y:S05]  /*0350*/  BRA.U !UP0, `(.L_x_26) ;  /* 0x0000000108947547 */ /* 0x000fea000b800000 */
[----:B------:R-:W-:Y:S02]  /*0360*/  UISETP.GE.U32.AND UP0, UPT, UR7, 0x8, UPT ;  /* 0x000000080700788c */ /* 0x000fe4000bf06070 */
[----:B------:R-:W-:-:S04]  /*0370*/  ULOP3.LUT UR8, UR9, 0x7, URZ, 0xc0, !UPT ;  /* 0x0000000709087892 */ /* 0x000fc8000f8ec0ff */
[----:B------:R-:W-:-:S03]  /*0380*/  UISETP.NE.AND UP1, UPT, UR8, URZ, UPT ;  /* 0x000000ff0800728c */ /* 0x000fc6000bf25270 */
[----:B------:R-:W-:Y:S08]  /*0390*/  BRA.U !UP0, `(.L_x_27) ;  /* 0x0000000108307547 */ /* 0x000ff0000b800000 */
[----:B------:R-:W-:Y:S02]  /*03a0*/  ULEA UR6, UR4, UR5, 0x2 ;  /* 0x0000000504067291 */ /* 0x000fe4000f8e10ff */
[----:B------:R-:W-:-:S07]  /*03b0*/  UIADD3 UR4, UPT, UPT, UR4, 0x8, URZ ;  /* 0x0000000804047890 */ /* 0x000fce000fffe0ff */
[----:B------:R-:W1:Y:S04]  /*03c0*/  LDS.128 R8, [UR6] ;  /* 0x00000006ff087984 */ /* 0x000e680008000c00 */
[----:B0-----:R-:W0:Y:S01]  /*03d0*/  LDS.128 R4, [UR6+0x10] ;  /* 0x00001006ff047984 */ /* 0x001e220008000c00 */
[----:B-1----:R-:W-:-:S04]  /*03e0*/  FADD R8, R19, R8 ;  /* 0x0000000813087221 */ /* 0x002fc80000000000 */
[----:B------:R-:W-:-:S04]  /*03f0*/  FADD R9, R8, R9 ;  /* 0x0000000908097221 */ /* 0x000fc80000000000 */
[----:B------:R-:W-:-:S04]  /*0400*/  FADD R10, R9, R10 ;  /* 0x0000000a090a7221 */ /* 0x000fc80000000000 */
[----:B------:R-:W-:-:S04]  /*0410*/  FADD R11, R10, R11 ;  /* 0x0000000b0a0b7221 */ /* 0x000fc80000000000 */
[----:B0-----:R-:W-:-:S04]  /*0420*/  FADD R4, R11, R4 ;  /* 0x000000040b047221 */ /* 0x001fc80000000000 */
[----:B------:R-:W-:-:S04]  /*0430*/  FADD R5, R4, R5 ;  /* 0x0000000504057221 */ /* 0x000fc80000000000 */
[----:B------:R-:W-:-:S04]  /*0440*/  FADD R6, R5, R6 ;  /* 0x0000000605067221 */ /* 0x000fc80000000000 */
[----:B------:R-:W-:-:S07]  /*0450*/  FADD R19, R6, R7 ;  /* 0x0000000706137221 */ /* 0x000fce0000000000 */
.L_x_27:
[----:B------:R-:W-:Y:S05]  /*0460*/  BRA.U !UP1, `(.L_x_26) ;  /* 0x0000000109507547 */ /* 0x000fea000b800000 */
[----:B------:R-:W-:Y:S02]  /*0470*/  UISETP.GE.U32.AND UP0, UPT, UR8, 0x4, UPT ;  /* 0x000000040800788c */ /* 0x000fe4000bf06070 */
[----:B------:R-:W-:-:S04]  /*0480*/  ULOP3.LUT UR6, UR9, 0x3, URZ, 0xc0, !UPT ;  /* 0x0000000309067892 */ /* 0x000fc8000f8ec0ff */
[----:B------:R-:W-:-:S03]  /*0490*/  UISETP.NE.AND UP1, UPT, UR6, URZ, UPT ;  /* 0x000000ff0600728c */ /* 0x000fc6000bf25270 */
[----:B------:R-:W-:Y:S08]  /*04a0*/  BRA.U !UP0, `(.L_x_28) ;  /* 0x00000001081c7547 */ /* 0x000ff0000b800000 */
[----:B------:R-:W-:Y:S02]  /*04b0*/  ULEA UR7, UR4, UR5, 0x2 ;  /* 0x0000000504077291 */ /* 0x000fe4000f8e10ff */
[----:B------:R-:W-:-:S07]  /*04c0*/  UIADD3 UR4, UPT, UPT, UR4, 0x4, URZ ;  /* 0x0000000404047890 */ /* 0x000fce000fffe0ff */
[----:B0-----:R-:W0:Y:S02]  /*04d0*/  LDS.128 R4, [UR7] ;  /* 0x00000007ff047984 */ /* 0x001e240008000c00 */
[----:B0-----:R-:W-:-:S04]  /*04e0*/  FADD R4, R19, R4 ;  /* 0x0000000413047221 */ /* 0x001fc80000000000 */
[----:B------:R-:W-:-:S04]  /*04f0*/  FADD R5, R4, R5 ;  /* 0x0000000504057221 */ /* 0x000fc80000000000 */
[----:B------:R-:W-:-:S04]  /*0500*/  FADD R6, R5, R6 ;  /* 0x0000000605067221 */ /* 0x000fc80000000000 */
[----:B------:R-:W-:-:S07]  /*0510*/  FADD R19, R6, R7 ;  /* 0x0000000706137221 */ /* 0x000fce0000000000 */
.L_x_28:
[----:B------:R-:W-:Y:S05]  /*0520*/  BRA.U !UP1, `(.L_x_26) ;  /* 0x0000000109207547 */ /* 0x000fea000b800000 */
[----:B------:R-:W-:Y:S02]  /*0530*/  ULEA UR4, UR4, UR5, 0x2 ;  /* 0x0000000504047291 */ /* 0x000fe4000f8e10ff */
[----:B------:R-:W-:-:S12]  /*0540*/  UIADD3 UR6, UPT, UPT, -UR6, URZ, URZ ;  /* 0x000000ff06067290 */ /* 0x000fd8000fffe1ff */
.L_x_29:
[----:B------:R-:W1:Y:S01]  /*0550*/  LDS R2, [UR4] ;  /* 0x00000004ff027984 */ /* 0x000e620008000800 */
[----:B------:R-:W-:Y:S02]  /*0560*/  UIADD3 UR6, UPT, UPT, UR6, 0x1, URZ ;  /* 0x0000000106067890 */ /* 0x000fe4000fffe0ff */
[----:B------:R-:W-:Y:S02]  /*0570*/  UIADD3 UR4, UPT, UPT, UR4, 0x4, URZ ;  /* 0x0000000404047890 */ /* 0x000fe4000fffe0ff */
[----:B------:R-:W-:Y:S01]  /*0580*/  UISETP.NE.AND UP0, UPT, UR6, URZ, UPT ;  /* 0x000000ff0600728c */ /* 0x000fe2000bf05270 */
[----:B-1----:R-:W-:-:S08]  /*0590*/  FADD R19, R2, R19 ;  /* 0x0000001302137221 */ /* 0x002fd00000000000 */
[----:B------:R-:W-:Y:S05]  /*05a0*/  BRA.U UP0, `(.L_x_29) ;  /* 0xfffffffd00e87547 */ /* 0x000fea000b83ffff */
.L_x_26:
[----:B------:R-:W1:Y:S02]  /*05b0*/  LDC.64 R2, c[0x0][0x390] ;  /* 0x0000e400ff027b82 */ /* 0x000e640000000a00 */
[----:B-1----:R-:W-:-:S05]  /*05c0*/  IMAD.WIDE.U32 R2, R0, 0x4, R2 ;  /* 0x0000000400027825 */ /* 0x002fca00078e0002 */
[----:B------:R-:W-:Y:S01]  /*05d0*/  STG.E desc[UR10][R2.64], R19 ;  /* 0x0000001302007986 */ /* 0x000fe2000c10190a */
[----:B------:R-:W-:Y:S05]  /*05e0*/  EXIT ;  /* 0x000000000000794d */ /* 0x000fea0003800000 */
.L_x_30:
        /* <DEDUP_REMOVED lines=9> */
.L_x_49:


//--------------------- .text._Z12scale_kernelPfS_S_iiS_ --------------------------
	.section	.text._Z12scale_kernelPfS_S_iiS_,"ax",@progbits
	.align	128
        .global         _Z12scale_kernelPfS_S_iiS_
        .type           _Z12scale_kernelPfS_S_iiS_,@function
        .size           _Z12scale_kernelPfS_S_iiS_,(.L_x_47 - _Z12scale_kernelPfS_S_iiS_)
        .other          _Z12scale_kernelPfS_S_iiS_,@"STO_CUDA_ENTRY STV_DEFAULT"
_Z12scale_kernelPfS_S_iiS_:
.text._Z12scale_kernelPfS_S_iiS_:
[----:B------:R-:W-:Y:S08]  /*0000*/  LDC R1, c[0x0][0x37c] ;  /* 0x0000df00ff017b82 */ /* 0x000ff00000000800 */
[----:B------:R-:W0:Y:S01]  /*0010*/  LDC R3, c[0x0][0x398] ;  /* 0x0000e600ff037b82 */ /* 0x000e220000000800 */
[----:B------:R-:W1:Y:S07]  /*0020*/  S2R R7, SR_TID.X ;  /* 0x0000000000077919 */ /* 0x000e6e0000002100 */
[----:B------:R-:W1:Y:S08]  /*0030*/  S2UR UR4, SR_CTAID.X ;  /* 0x00000000000479c3 */ /* 0x000e700000002500 */
[----:B------:R-:W1:Y:S01]  /*0040*/  LDC R2, c[0x0][0x360] ;  /* 0x0000d800ff027b82 */ /* 0x000e620000000800 */
[----:B0-----:R-:W-:-:S04]  /*0050*/  IABS R9, R3 ;  /* 0x0000000300097213 */ /* 0x001fc80000000000 */
[----:B------:R-:W0:Y:S01]  /*0060*/  I2F.RP R0, R9 ;  /* 0x0000000900007306 */ /* 0x000e220000209400 */
[----:B-1----:R-:W-:Y:S01]  /*0070*/  IMAD R2, R2, UR4, R7 ;  /* 0x0000000402027c24 */ /* 0x002fe2000f8e0207 */
[----:B------:R-:W1:Y:S06]  /*0080*/  LDCU.64 UR4, c[0x0][0x358] ;  /* 0x00006b00ff0477ac */ /* 0x000e6c0008000a00 */
[----:B0-----:R-:W0:Y:S02]  /*0090*/  MUFU.RCP R0, R0 ;  /* 0x0000000000007308 */ /* 0x001e240000001000 */
[----:B0-----:R-:W-:Y:S01]  /*00a0*/  VIADD R4, R0, 0xffffffe ;  /* 0x0ffffffe00047836 */ /* 0x001fe20000000000 */
[----:B------:R-:W-:-:S05]  /*00b0*/  IABS R0, R2 ;  /* 0x0000000200007213 */ /* 0x000fca0000000000 */
[----:B------:R0:W2:Y:S02]  /*00c0*/  F2I.FTZ.U32.TRUNC.NTZ R5, R4 ;  /* 0x0000000400057305 */ /* 0x0000a4000021f000 */
[----:B0-----:R-:W-:Y:S02]  /*00d0*/  IMAD.MOV.U32 R4, RZ, RZ, RZ ;  /* 0x000000ffff047224 */ /* 0x001fe400078e00ff */
[----:B--2---:R-:W-:-:S04]  /*00e0*/  IMAD.MOV R6, RZ, RZ, -R5 ;  /* 0x000000ffff067224 */ /* 0x004fc800078e0a05 */
[----:B------:R-:W-:-:S04]  /*00f0*/  IMAD R7, R6, R9, RZ ;  /* 0x0000000906077224 */ /* 0x000fc800078e02ff */
[----:B------:R-:W-:-:S06]  /*0100*/  IMAD.HI.U32 R5, R5, R7, R4 ;  /* 0x0000000705057227 */ /* 0x000fcc00078e0004 */
[----:B------:R-:W-:-:S04]  /*0110*/  IMAD.HI.U32 R5, R5, R0, RZ ;  /* 0x0000000005057227 */ /* 0x000fc800078e00ff */
[----:B------:R-:W-:-:S04]  /*0120*/  IMAD.MOV R6, RZ, RZ, -R5 ;  /* 0x000000ffff067224 */ /* 0x000fc800078e0a05 */
[C---:B------:R-:W-:Y:S02]  /*0130*/  IMAD R0, R9.reuse, R6, R0 ;  /* 0x0000000609007224 */ /* 0x040fe400078e0200 */
[----:B------:R-:W0:Y:S03]  /*0140*/  LDC.64 R6, c[0x0][0x380] ;  /* 0x0000e000ff067b82 */ /* 0x000e260000000a00 */
[----:B------:R-:W-:-:S13]  /*0150*/  ISETP.GT.U32.AND P2, PT, R9, R0, PT ;  /* 0x000000000900720c */ /* 0x000fda0003f44070 */
[----:B------:R-:W-:Y:S02]  /*0160*/  @!P2 IMAD.IADD R0, R0, 0x1, -R9 ;  /* 0x000000010000a824 */ /* 0x000fe400078e0a09 */
[----:B------:R-:W-:Y:S01]  /*0170*/  @!P2 VIADD R5, R5, 0x1 ;  /* 0x000000010505a836 */ /* 0x000fe20000000000 */
[----:B------:R-:W-:Y:S02]  /*0180*/  ISETP.NE.AND P2, PT, R3, RZ, PT ;  /* 0x000000ff0300720c */ /* 0x000fe40003f45270 */
[----:B------:R-:W-:Y:S02]  /*0190*/  ISETP.GE.U32.AND P0, PT, R0, R9, PT ;  /* 0x000000090000720c */ /* 0x000fe40003f06070 */
[----:B------:R-:W2:Y:S01]  /*01a0*/  LDC.64 R8, c[0x0][0x3a0] ;  /* 0x0000e800ff087b82 */ /* 0x000ea20000000a00 */
[----:B------:R-:W-:-:S04]  /*01b0*/  LOP3.LUT R0, R2, R3, RZ, 0x3c, !PT ;  /* 0x0000000302007212 */ /* 0x000fc800078e3cff */
[----:B------:R-:W-:-:S06]  /*01c0*/  ISETP.GE.AND P1, PT, R0, RZ, PT ;  /* 0x000000ff0000720c */ /* 0x000fcc0003f26270 */
[----:B------:R-:W-:-:S07]  /*01d0*/  @P0 VIADD R5, R5, 0x1 ;  /* 0x0000000105050836 */ /* 0x000fce0000000000 */
[----:B------:R-:W-:Y:S01]  /*01e0*/  @!P1 IMAD.MOV R5, RZ, RZ, -R5 ;  /* 0x000000ffff059224 */ /* 0x000fe200078e0a05 */
[----:B------:R-:W-:-:S05]  /*01f0*/  @!P2 LOP3.LUT R5, RZ, R3, RZ, 0x33, !PT ;  /* 0x00000003ff05a212 */ /* 0x000fca00078e33ff */
[----:B--2---:R-:W-:-:S05]  /*0200*/  IMAD.WIDE R8, R5, 0x4, R8 ;  /* 0x0000000405087825 */ /* 0x004fca00078e0208 */
[----:B-1----:R-:W2:Y:S01]  /*0210*/  LDG.E R13, desc[UR4][R8.64] ;  /* 0x00000004080d7981 */ /* 0x002ea2000c1e1900 */
[----:B0-----:R-:W-:-:S05]  /*0220*/  IMAD.WIDE R6, R2, 0x4, R6 ;  /* 0x0000000402067825 */ /* 0x001fca00078e0206 */
[----:B------:R-:W3:Y:S01]  /*0230*/  LDG.E R0, desc[UR4][R6.64] ;  /* 0x0000000406007981 */ /* 0x000ee2000c1e1900 */
[----:B------:R-:W-:Y:S01]  /*0240*/  BSSY.RECONVERGENT B0, `(.L_x_31) ;  /* 0x000000e000007945 */ /* 0x000fe20003800200 */
[----:B--2---:R-:W0:Y:S08]  /*0250*/  MUFU.RCP R4, R13 ;  /* 0x0000000d00047308 */ /* 0x004e300000001000 */
[----:B---3--:R-:W1:Y:S01]  /*0260*/  FCHK P0, R0, R13 ;  /* 0x0000000d00007302 */ /* 0x008e620000000000 */
[----:B0-----:R-:W-:-:S04]  /*0270*/  FFMA R11, -R13, R4, 1 ;  /* 0x3f8000000d0b7423 */ /* 0x001fc80000000104 */
[----:B------:R-:W-:Y:S01]  /*0280*/  FFMA R11, R4, R11, R4 ;  /* 0x0000000b040b7223 */ /* 0x000fe20000000004 */
[----:B------:R-:W-:-:S03]  /*0290*/  IMAD.MOV R4, RZ, RZ, -R5 ;  /* 0x000000ffff047224 */ /* 0x000fc600078e0a05 */
[----:B------:R-:W-:Y:S01]  /*02a0*/  FFMA R10, R0, R11, RZ ;  /* 0x0000000b000a7223 */ /* 0x000fe200000000ff */
[----:B------:R-:W-:-:S03]  /*02b0*/  IMAD R4, R3, R4, R2 ;  /* 0x0000000403047224 */ /* 0x000fc600078e0202 */
[----:B------:R-:W-:-:S04]  /*02c0*/  FFMA R5, -R13, R10, R0 ;  /* 0x0000000a0d057223 */ /* 0x000fc80000000100 */
[----:B------:R-:W-:Y:S01]  /*02d0*/  FFMA R10, R11, R5, R10 ;  /* 0x000000050b0a7223 */ /* 0x000fe2000000000a */
[----:B-1----:R-:W-:Y:S06]  /*02e0*/  @!P0 BRA `(.L_x_32) ;  /* 0x00000000000c8947 */ /* 0x002fec0003800000 */
[----:B------:R-:W-:-:S07]  /*02f0*/  MOV R6, 0x310 ;  /* 0x0000031000067802 */ /* 0x000fce0000000f00 */
[----:B------:R-:W-:Y:S05]  /*0300*/  CALL.REL.NOINC `($__internal_2_$__cuda_sm3x_div_rn_noftz_f32_slowpath) ;  /* 0x0000000000287944 */ /* 0x000fea0003c00000 */
[----:B------:R-:W-:-:S07]  /*0310*/  MOV R10, R0 ;  /* 0x00000000000a7202 */ /* 0x000fce0000000f00 */
.L_x_32:
[----:B------:R-:W-:Y:S05]  /*0320*/  BSYNC.RECONVERGENT B0 ;  /* 0x0000000000007941 */ /* 0x000fea0003800200 */
.L_x_31:
[----:B------:R-:W0:Y:S02]  /*0330*/  LDC.64 R6, c[0x0][0x390] ;  /* 0x0000e400ff067b82 */ /* 0x000e240000000a00 */
[----:B0-----:R-:W-:-:S06]  /*0340*/  IMAD.WIDE R4, R4, 0x4, R6 ;  /* 0x0000000404047825 */ /* 0x001fcc00078e0206 */
[----:B------:R-:W0:Y:S01]  /*0350*/  LDC.64 R6, c[0x0][0x388] ;  /* 0x0000e200ff067b82 */ /* 0x000e220000000a00 */
[----:B------:R-:W2:Y:S01]  /*0360*/  LDG.E R5, desc[UR4][R4.64] ;  /* 0x0000000404057981 */ /* 0x000ea2000c1e1900 */
[----:B0-----:R-:W-:-:S04]  /*0370*/  IMAD.WIDE R2, R2, 0x4, R6 ;  /* 0x0000000402027825 */ /* 0x001fc800078e0206 */
[----:B--2---:R-:W-:-:S05]  /*0380*/  FMUL R7, R5, R10 ;  /* 0x0000000a05077220 */ /* 0x004fca0000400000 */
[----:B------:R-:W-:Y:S01]  /*0390*/  STG.E desc[UR4][R2.64], R7 ;  /* 0x0000000702007986 */ /* 0x000fe2000c101904 */
[----:B------:R-:W-:Y:S05]  /*03a0*/  EXIT ;  /* 0x000000000000794d */ /* 0x000fea0003800000 */
        .weak           $__internal_2_$__cuda_sm3x_div_rn_noftz_f32_slowpath
        .type           $__internal_2_$__cuda_sm3x_div_rn_noftz_f32_slowpath,@function
        .size           $__internal_2_$__cuda_sm3x_div_rn_noftz_f32_slowpath,(.L_x_47 - $__internal_2_$__cuda_sm3x_div_rn_noftz_f32_slowpath)
$__internal_2_$__cuda_sm3x_div_rn_noftz_f32_slowpath:
[--C-:B------:R-:W-:Y:S01]  /*03b0*/  SHF.R.U32.HI R5, RZ, 0x17, R13.reuse ;  /* 0x00000017ff057819 */ /* 0x100fe2000001160d */
[----:B------:R-:W-:Y:S01]  /*03c0*/  BSSY.RECONVERGENT B1, `(.L_x_33) ;  /* 0x0000065000017945 */ /* 0x000fe20003800200 */
[--C-:B------:R-:W-:Y:S01]  /*03d0*/  SHF.R.U32.HI R3, RZ, 0x17, R0.reuse ;  /* 0x00000017ff037819 */ /* 0x100fe20000011600 */
[----:B------:R-:W-:Y:S01]  /*03e0*/  IMAD.MOV.U32 R7, RZ, RZ, R0 ;  /* 0x000000ffff077224 */ /* 0x000fe200078e0000 */
[----:B------:R-:W-:Y:S01]  /*03f0*/  LOP3.LUT R15, R5, 0xff, RZ, 0xc0, !PT ;  /* 0x000000ff050f7812 */ /* 0x000fe200078ec0ff */
[----:B------:R-:W-:Y:S01]  /*0400*/  IMAD.MOV.U32 R8, RZ, RZ, R13 ;  /* 0x000000ffff087224 */ /* 0x000fe200078e000d */
[----:B------:R-:W-:-:S03]  /*0410*/  LOP3.LUT R5, R3, 0xff, RZ, 0xc0, !PT ;  /* 0x000000ff03057812 */ /* 0x000fc600078ec0ff */
[----:B------:R-:W-:Y:S02]  /*0420*/  VIADD R11, R15, 0xffffffff ;  /* 0xffffffff0f0b7836 */ /* 0x000fe40000000000 */
[----:B------:R-:W-:-:S03]  /*0430*/  VIADD R10, R5, 0xffffffff ;  /* 0xffffffff050a7836 */ /* 0x000fc60000000000 */
[----:B------:R-:W-:-:S04]  /*0440*/  ISETP.GT.U32.AND P0, PT, R11, 0xfd, PT ;  /* 0x000000fd0b00780c */ /* 0x000fc80003f04070 */
[----:B------:R-:W-:-:S13]  /*0450*/  ISETP.GT.U32.OR P0, PT, R10, 0xfd, P0 ;  /* 0x000000fd0a00780c */ /* 0x000fda0000704470 */
[----:B------:R-:W-:Y:S01]  /*0460*/  @!P0 IMAD.MOV.U32 R9, RZ, RZ, RZ ;  /* 0x000000ffff098224 */ /* 0x000fe200078e00ff */
[----:B------:R-:W-:Y:S06]  /*0470*/  @!P0 BRA `(.L_x_34) ;  /* 0x0000000000608947 */ /* 0x000fec0003800000 */
[----:B------:R-:W-:Y:S01]  /*0480*/  FSETP.GTU.FTZ.AND P0, PT, |R0|, +INF , PT ;  /* 0x7f8000000000780b */ /* 0x000fe20003f1c200 */
[----:B------:R-:W-:Y:S01]  /*0490*/  IMAD.MOV.U32 R3, RZ, RZ, R13 ;  /* 0x000000ffff037224 */ /* 0x000fe200078e000d */
[----:B------:R-:W-:-:S04]  /*04a0*/  FSETP.GTU.FTZ.AND P1, PT, |R13|, +INF , PT ;  /* 0x7f8000000d00780b */ /* 0x000fc80003f3c200 */
        /* <DEDUP_REMOVED lines=19> */
[----:B------:R-:W-:Y:S01]  /*05e0*/  @!P1 FFMA R8, R3, 1.84467440737095516160e+19, RZ ;  /* 0x5f80000003089823 */ /* 0x000fe200000000ff */
[----:B------:R-:W-:-:S07]  /*05f0*/  @!P1 VIADD R9, R9, 0x40 ;  /* 0x0000004009099836 */ /* 0x000fce0000000000 */
.L_x_34:
[----:B------:R-:W-:Y:S01]  /*0600*/  LEA R3, R15, 0xc0800000, 0x17 ;  /* 0xc08000000f037811 */ /* 0x000fe200078eb8ff */
[----:B------:R-:W-:Y:S04]  /*0610*/  BSSY.RECONVERGENT B2, `(.L_x_39) ;  /* 0x0000036000027945 */ /* 0x000fe80003800200 */
[----:B------:R-:W-:Y:S02]  /*0620*/  IMAD.IADD R3, R8, 0x1, -R3 ;  /* 0x0000000108037824 */ /* 0x000fe400078e0a03 */
[----:B------:R-:W-:Y:S02]  /*0630*/  VIADD R8, R5, 0xffffff81 ;  /* 0xffffff8105087836 */ /* 0x000fe40000000000 */
[----:B------:R-:W0:Y:S01]  /*0640*/  MUFU.RCP R10, R3 ;  /* 0x00000003000a7308 */ /* 0x000e220000001000 */
[----:B------:R-:W-:Y:S01]  /*0650*/  FADD.FTZ R11, -R3, -RZ ;  /* 0x800000ff030b7221 */ /* 0x000fe20000010100 */
[C---:B------:R-:W-:Y:S01]  /*0660*/  IMAD R0, R8.reuse, -0x800000, R7 ;  /* 0xff80000008007824 */ /* 0x040fe200078e0207 */
[----:B------:R-:W-:-:S05]  /*0670*/  IADD3 R8, PT, PT, R8, 0x7f, -R15 ;  /* 0x0000007f08087810 */ /* 0x000fca0007ffe80f */
[----:B------:R-:W-:Y:S02]  /*0680*/  IMAD.IADD R8, R8, 0x1, R9 ;  /* 0x0000000108087824 */ /* 0x000fe400078e0209 */
        /* <DEDUP_REMOVED lines=8> */
[----:B------:R-:W-:-:S05]  /*0710*/  LOP3.LUT R3, R3, 0xff, RZ, 0xc0, !PT ;  /* 0x000000ff03037812 */ /* 0x000fca00078ec0ff */
[----:B------:R-:W-:-:S05]  /*0720*/  IMAD.IADD R9, R3, 0x1, R8 ;  /* 0x0000000103097824 */ /* 0x000fca00078e0208 */
[----:B------:R-:W-:-:S04]  /*0730*/  IADD3 R3, PT, PT, R9, -0x1, RZ ;  /* 0xffffffff09037810 */ /* 0x000fc80007ffe0ff */
        /* <DEDUP_REMOVED lines=15> */
[----:B------:R-:W-:Y:S02]  /*0830*/  VIADD R10, R9, 0x20 ;  /* 0x00000020090a7836 */ /* 0x000fe40000000000 */
[----:B------:R-:W-:Y:S01]  /*0840*/  LOP3.LUT R5, R5, 0x800000, RZ, 0xfc, !PT ;  /* 0x0080000005057812 */ /* 0x000fe200078efcff */
[----:B------:R-:W-:Y:S01]  /*0850*/  IMAD.MOV R7, RZ, RZ, -R9 ;  /* 0x000000ffff077224 */ /* 0x000fe200078e0a09 */
[----:B------:R-:W-:-:S02]  /*0860*/  FSETP.NEU.FTZ.AND P0, PT, R3, R8, PT ;  /* 0x000000080300720b */ /* 0x000fc40003f1d000 */
[----:B------:R-:W-:Y:S02]  /*0870*/  SHF.L.U32 R10, R5, R10, RZ ;  /* 0x0000000a050a7219 */ /* 0x000fe400000006ff */
[----:B------:R-:W-:Y:S02]  /*0880*/  SEL R8, R7, RZ, P2 ;  /* 0x000000ff07087207 */ /* 0x000fe40001000000 */
[----:B------:R-:W-:Y:S02]  /*0890*/  ISETP.NE.AND P1, PT, R10, RZ, P1 ;  /* 0x000000ff0a00720c */ /* 0x000fe40000f25270 */
[----:B------:R-:W-:Y:S02]  /*08a0*/  SHF.R.U32.HI R8, RZ, R8, R5 ;  /* 0x00000008ff087219 */ /* 0x000fe40000011605 */
[----:B------:R-:W-:Y:S02]  /*08b0*/  PLOP3.LUT P0, PT, P0, P1, PT, 0xf8, 0x8f ;  /* 0x00000000008f781c */ /* 0x000fe40000703f70 */
[----:B------:R-:W-:-:S02]  /*08c0*/  SHF.R.U32.HI R10, RZ, 0x1, R8 ;  /* 0x00000001ff0a7819 */ /* 0x000fc40000011608 */
[----:B------:R-:W-:-:S04]  /*08d0*/  SEL R3, RZ, 0x1, !P0 ;  /* 0x00000001ff037807 */ /* 0x000fc80004000000 */
[----:B------:R-:W-:-:S04]  /*08e0*/  LOP3.LUT R3, R3, 0x1, R10, 0xf8, !PT ;  /* 0x0000000103037812 */ /* 0x000fc800078ef80a */
[----:B------:R-:W-:-:S05]  /*08f0*/  LOP3.LUT R3, R3, R8, RZ, 0xc0, !PT ;  /* 0x0000000803037212 */ /* 0x000fca00078ec0ff */
[----:B------:R-:W-:-:S05]  /*0900*/  IMAD.IADD R3, R10, 0x1, R3 ;  /* 0x000000010a037824 */ /* 0x000fca00078e0203 */
[----:B------:R-:W-:Y:S01]  /*0910*/  LOP3.LUT R0, R3, R0, RZ, 0xfc, !PT ;  /* 0x0000000003007212 */ /* 0x000fe200078efcff */
[----:B------:R-:W-:Y:S06]  /*0920*/  BRA `(.L_x_42) ;  /* 0x0000000000107947 */ /* 0x000fec0003800000 */
.L_x_41:
[----:B------:R-:W-:-:S04]  /*0930*/  LOP3.LUT R0, R0, 0x80000000, RZ, 0xc0, !PT ;  /* 0x8000000000007812 */ /* 0x000fc800078ec0ff */
[----:B------:R-:W-:Y:S01]  /*0940*/  LOP3.LUT R0, R0, 0x7f800000, RZ, 0xfc, !PT ;  /* 0x7f80000000007812 */ /* 0x000fe200078efcff */
[----:B------:R-:W-:Y:S06]  /*0950*/  BRA `(.L_x_42) ;  /* 0x0000000000047947 */ /* 0x000fec0003800000 */
.L_x_40:
[----:B------:R-:W-:-:S07]  /*0960*/  IMAD R0, R8, 0x800000, R0 ;  /* 0x0080000008007824 */ /* 0x000fce00078e0200 */
.L_x_42:
[----:B------:R-:W-:Y:S05]  /*0970*/  BSYNC.RECONVERGENT B2 ;  /* 0x0000000000027941 */ /* 0x000fea0003800200 */
.L_x_39:
[----:B------:R-:W-:Y:S05]  /*0980*/  BRA `(.L_x_43) ;  /* 0x0000000000207947 */ /* 0x000fea0003800000 */
.L_x_38:
[----:B------:R-:W-:-:S04]  /*0990*/  LOP3.LUT R0, R8, 0x80000000, R7, 0x48, !PT ;  /* 0x8000000008007812 */ /* 0x000fc800078e4807 */
[----:B------:R-:W-:Y:S01]  /*09a0*/  LOP3.LUT R0, R0, 0x7f800000, RZ, 0xfc, !PT ;  /* 0x7f80000000007812 */ /* 0x000fe200078efcff */
[----:B------:R-:W-:Y:S06]  /*09b0*/  BRA `(.L_x_43) ;  /* 0x0000000000147947 */ /* 0x000fec0003800000 */
.L_x_37:
[----:B------:R-:W-:Y:S01]  /*09c0*/  LOP3.LUT R0, R8, 0x80000000, R7, 0x48, !PT ;  /* 0x8000000008007812 */ /* 0x000fe200078e4807 */
[----:B------:R-:W-:Y:S06]  /*09d0*/  BRA `(.L_x_43) ;  /* 0x00000000000c7947 */ /* 0x000fec0003800000 */
.L_x_36:
[----:B------:R-:W0:Y:S01]  /*09e0*/  MUFU.RSQ R0, -QNAN ;  /* 0xffc0000000007908 */ /* 0x000e220000001400 */
[----:B------:R-:W-:Y:S05]  /*09f0*/  BRA `(.L_x_43) ;  /* 0x0000000000047947 */ /* 0x000fea0003800000 */
.L_x_35:
[----:B------:R-:W-:-:S07]  /*0a00*/  FADD.FTZ R0, R0, R3 ;  /* 0x0000000300007221 */ /* 0x000fce0000010000 */
.L_x_43:
[----:B------:R-:W-:Y:S05]  /*0a10*/  BSYNC.RECONVERGENT B1 ;  /* 0x0000000000017941 */ /* 0x000fea0003800200 */
.L_x_33:
[----:B------:R-:W-:-:S04]  /*0a20*/  IMAD.MOV.U32 R7, RZ, RZ, 0x0 ;  /* 0x00000000ff077424 */ /* 0x000fc800078e00ff */
[----:B0-----:R-:W-:Y:S05]  /*0a30*/  RET.REL.NODEC R6 `(_Z12scale_kernelPfS_S_iiS_) ;  /* 0xfffffff406707950 */ /* 0x001fea0003c3ffff */
.L_x_44:
        /* <DEDUP_REMOVED lines=12> */
.L_x_47:


//--------------------- .nv.shared._Z16reduction_add_gmPfS_iif --------------------------
	.section	.nv.shared._Z16reduction_add_gmPfS_iif,"aw",@nobits
	.sectionflags	@""
	.align	16
	.zero		1024


//--------------------- .nv.shared.reserved.0     --------------------------
	.section	.nv.shared.reserved.0,"aw",@nobits
	.weak		__nv_reservedSMEM_offset_0_alias
	.size		__nv_reservedSMEM_offset_0_alias, 0, 64
	.other		__nv_reservedSMEM_offset_0_alias,@"STO_CUDA_RESERVED_SHARED STV_DEFAULT"
__nv_reservedSMEM_offset_0_alias:
	.zero		0
	.zero		64


//--------------------- .nv.shared._Z16reduction_add_smPfS_S_ --------------------------
	.section	.nv.shared._Z16reduction_add_smPfS_S_,"aw",@nobits
	.sectionflags	@""
	.align	16
	.zero		1024


//--------------------- .nv.shared._Z12scale_kernelPfS_S_iiS_ --------------------------
	.section	.nv.shared._Z12scale_kernelPfS_S_iiS_,"aw",@nobits
	.sectionflags	@""
	.align	16
	.zero		1024


//--------------------- .nv.constant0._Z16reduction_add_gmPfS_iif --------------------------
	.section	.nv.constant0._Z16reduction_add_gmPfS_iif,"a",@progbits
	.sectionflags	@""
	.align	4
.nv.constant0._Z16reduction_add_gmPfS_iif:
	.zero		924


//--------------------- .nv.constant0._Z16reduction_add_smPfS_S_ --------------------------
	.section	.nv.constant0._Z16reduction_add_smPfS_S_,"a",@progbits
	.sectionflags	@""
	.align	4
.nv.constant0._Z16reduction_add_smPfS_S_:
	.zero		920


//--------------------- .nv.constant0._Z12scale_kernelPfS_S_iiS_ --------------------------
	.section	.nv.constant0._Z12scale_kernelPfS_S_iiS_,"a",@progbits
	.sectionflags	@""
	.align	4
.nv.constant0._Z12scale_kernelPfS_S_iiS_:
	.zero		936


//--------------------- SYMBOLS --------------------------

	.type		.nv.reservedSmem.offset0,@object
	.size		.nv.reservedSmem.offset0,0x4
	.type		.nv.reservedSmem.cap,@object
	.size		.nv.reservedSmem.cap,0x4
